//
// Generated by NVIDIA NVVM Compiler
//
// Compiler Build ID: CL-36424714
// Cuda compilation tools, release 13.0, V13.0.88
// Based on NVVM 20.0.0
//

.version 9.0
.target sm_100
.address_size 64

	// .globl	_Z15lint3d_bell_gpuPfS_S_S_S_S_S_S_S_S_S_PiS0_S0_iiiiiii
.func  (.param .b64 func_retval0) __internal_accurate_pow
(
	.param .b64 __internal_accurate_pow_param_0
)
;
.const .align 4 .b8 C[16] = {4, 99, 155, 63, 200, 149, 186, 189, 229, 145, 100, 60, 184, 14, 196, 186};

.visible .entry _Z15lint3d_bell_gpuPfS_S_S_S_S_S_S_S_S_S_PiS0_S0_iiiiiii(
	.param .u64 .ptr .align 1 _Z15lint3d_bell_gpuPfS_S_S_S_S_S_S_S_S_S_PiS0_S0_iiiiiii_param_0,
	.param .u64 .ptr .align 1 _Z15lint3d_bell_gpuPfS_S_S_S_S_S_S_S_S_S_PiS0_S0_iiiiiii_param_1,
	.param .u64 .ptr .align 1 _Z15lint3d_bell_gpuPfS_S_S_S_S_S_S_S_S_S_PiS0_S0_iiiiiii_param_2,
	.param .u64 .ptr .align 1 _Z15lint3d_bell_gpuPfS_S_S_S_S_S_S_S_S_S_PiS0_S0_iiiiiii_param_3,
	.param .u64 .ptr .align 1 _Z15lint3d_bell_gpuPfS_S_S_S_S_S_S_S_S_S_PiS0_S0_iiiiiii_param_4,
	.param .u64 .ptr .align 1 _Z15lint3d_bell_gpuPfS_S_S_S_S_S_S_S_S_S_PiS0_S0_iiiiiii_param_5,
	.param .u64 .ptr .align 1 _Z15lint3d_bell_gpuPfS_S_S_S_S_S_S_S_S_S_PiS0_S0_iiiiiii_param_6,
	.param .u64 .ptr .align 1 _Z15lint3d_bell_gpuPfS_S_S_S_S_S_S_S_S_S_PiS0_S0_iiiiiii_param_7,
	.param .u64 .ptr .align 1 _Z15lint3d_bell_gpuPfS_S_S_S_S_S_S_S_S_S_PiS0_S0_iiiiiii_param_8,
	.param .u64 .ptr .align 1 _Z15lint3d_bell_gpuPfS_S_S_S_S_S_S_S_S_S_PiS0_S0_iiiiiii_param_9,
	.param .u64 .ptr .align 1 _Z15lint3d_bell_gpuPfS_S_S_S_S_S_S_S_S_S_PiS0_S0_iiiiiii_param_10,
	.param .u64 .ptr .align 1 _Z15lint3d_bell_gpuPfS_S_S_S_S_S_S_S_S_S_PiS0_S0_iiiiiii_param_11,
	.param .u64 .ptr .align 1 _Z15lint3d_bell_gpuPfS_S_S_S_S_S_S_S_S_S_PiS0_S0_iiiiiii_param_12,
	.param .u64 .ptr .align 1 _Z15lint3d_bell_gpuPfS_S_S_S_S_S_S_S_S_S_PiS0_S0_iiiiiii_param_13,
	.param .u32 _Z15lint3d_bell_gpuPfS_S_S_S_S_S_S_S_S_S_PiS0_S0_iiiiiii_param_14,
	.param .u32 _Z15lint3d_bell_gpuPfS_S_S_S_S_S_S_S_S_S_PiS0_S0_iiiiiii_param_15,
	.param .u32 _Z15lint3d_bell_gpuPfS_S_S_S_S_S_S_S_S_S_PiS0_S0_iiiiiii_param_16,
	.param .u32 _Z15lint3d_bell_gpuPfS_S_S_S_S_S_S_S_S_S_PiS0_S0_iiiiiii_param_17,
	.param .u32 _Z15lint3d_bell_gpuPfS_S_S_S_S_S_S_S_S_S_PiS0_S0_iiiiiii_param_18,
	.param .u32 _Z15lint3d_bell_gpuPfS_S_S_S_S_S_S_S_S_S_PiS0_S0_iiiiiii_param_19,
	.param .u32 _Z15lint3d_bell_gpuPfS_S_S_S_S_S_S_S_S_S_PiS0_S0_iiiiiii_param_20
)
{
	.reg .b32 	%r<32>;
	.reg .b32 	%f<28>;
	.reg .b64 	%rd<52>;

	ld.param.u64 	%rd1, [_Z15lint3d_bell_gpuPfS_S_S_S_S_S_S_S_S_S_PiS0_S0_iiiiiii_param_0];
	ld.param.u64 	%rd2, [_Z15lint3d_bell_gpuPfS_S_S_S_S_S_S_S_S_S_PiS0_S0_iiiiiii_param_1];
	ld.param.u64 	%rd3, [_Z15lint3d_bell_gpuPfS_S_S_S_S_S_S_S_S_S_PiS0_S0_iiiiiii_param_2];
	ld.param.u64 	%rd4, [_Z15lint3d_bell_gpuPfS_S_S_S_S_S_S_S_S_S_PiS0_S0_iiiiiii_param_3];
	ld.param.u64 	%rd5, [_Z15lint3d_bell_gpuPfS_S_S_S_S_S_S_S_S_S_PiS0_S0_iiiiiii_param_4];
	ld.param.u64 	%rd6, [_Z15lint3d_bell_gpuPfS_S_S_S_S_S_S_S_S_S_PiS0_S0_iiiiiii_param_5];
	ld.param.u64 	%rd7, [_Z15lint3d_bell_gpuPfS_S_S_S_S_S_S_S_S_S_PiS0_S0_iiiiiii_param_6];
	ld.param.u64 	%rd8, [_Z15lint3d_bell_gpuPfS_S_S_S_S_S_S_S_S_S_PiS0_S0_iiiiiii_param_7];
	ld.param.u64 	%rd9, [_Z15lint3d_bell_gpuPfS_S_S_S_S_S_S_S_S_S_PiS0_S0_iiiiiii_param_8];
	ld.param.u64 	%rd10, [_Z15lint3d_bell_gpuPfS_S_S_S_S_S_S_S_S_S_PiS0_S0_iiiiiii_param_9];
	ld.param.u64 	%rd11, [_Z15lint3d_bell_gpuPfS_S_S_S_S_S_S_S_S_S_PiS0_S0_iiiiiii_param_10];
	ld.param.u64 	%rd12, [_Z15lint3d_bell_gpuPfS_S_S_S_S_S_S_S_S_S_PiS0_S0_iiiiiii_param_11];
	ld.param.u64 	%rd13, [_Z15lint3d_bell_gpuPfS_S_S_S_S_S_S_S_S_S_PiS0_S0_iiiiiii_param_12];
	ld.param.u64 	%rd14, [_Z15lint3d_bell_gpuPfS_S_S_S_S_S_S_S_S_S_PiS0_S0_iiiiiii_param_13];
	ld.param.u32 	%r1, [_Z15lint3d_bell_gpuPfS_S_S_S_S_S_S_S_S_S_PiS0_S0_iiiiiii_param_14];
	ld.param.u32 	%r2, [_Z15lint3d_bell_gpuPfS_S_S_S_S_S_S_S_S_S_PiS0_S0_iiiiiii_param_15];
	ld.param.u32 	%r3, [_Z15lint3d_bell_gpuPfS_S_S_S_S_S_S_S_S_S_PiS0_S0_iiiiiii_param_16];
	ld.param.u32 	%r4, [_Z15lint3d_bell_gpuPfS_S_S_S_S_S_S_S_S_S_PiS0_S0_iiiiiii_param_17];
	ld.param.u32 	%r5, [_Z15lint3d_bell_gpuPfS_S_S_S_S_S_S_S_S_S_PiS0_S0_iiiiiii_param_18];
	ld.param.u32 	%r6, [_Z15lint3d_bell_gpuPfS_S_S_S_S_S_S_S_S_S_PiS0_S0_iiiiiii_param_19];
	ld.param.u32 	%r7, [_Z15lint3d_bell_gpuPfS_S_S_S_S_S_S_S_S_S_PiS0_S0_iiiiiii_param_20];
	cvta.to.global.u64 	%rd15, %rd10;
	cvta.to.global.u64 	%rd16, %rd9;
	cvta.to.global.u64 	%rd17, %rd8;
	cvta.to.global.u64 	%rd18, %rd7;
	cvta.to.global.u64 	%rd19, %rd6;
	cvta.to.global.u64 	%rd20, %rd5;
	cvta.to.global.u64 	%rd21, %rd4;
	cvta.to.global.u64 	%rd22, %rd1;
	cvta.to.global.u64 	%rd23, %rd3;
	cvta.to.global.u64 	%rd24, %rd14;
	cvta.to.global.u64 	%rd25, %rd12;
	cvta.to.global.u64 	%rd26, %rd13;
	cvta.to.global.u64 	%rd27, %rd11;
	cvta.to.global.u64 	%rd28, %rd2;
	mov.u32 	%r8, %tid.x;
	mov.u32 	%r9, %tid.y;
	mov.u32 	%r10, %tid.z;
	mov.u32 	%r11, %ctaid.x;
	mad.lo.s32 	%r12, %r2, %r1, %r4;
	mad.lo.s32 	%r13, %r12, %r3, %r11;
	mul.wide.s32 	%rd29, %r13, 4;
	add.s64 	%rd30, %rd28, %rd29;
	ld.global.f32 	%f1, [%rd30];
	shl.b32 	%r14, %r5, 1;
	mad.lo.s32 	%r15, %r9, %r14, %r9;
	add.s32 	%r16, %r15, %r10;
	mad.lo.s32 	%r17, %r16, %r14, %r16;
	add.s32 	%r18, %r17, %r8;
	mul.wide.s32 	%rd31, %r18, 4;
	add.s64 	%rd32, %rd27, %rd31;
	ld.global.f32 	%f2, [%rd32];
	mul.f32 	%f3, %f1, %f2;
	mul.wide.u32 	%rd33, %r11, 4;
	add.s64 	%rd34, %rd26, %rd33;
	ld.global.u32 	%r19, [%rd34];
	sub.s32 	%r20, %r19, %r5;
	add.s32 	%r21, %r20, %r9;
	add.s64 	%rd35, %rd25, %rd33;
	ld.global.u32 	%r22, [%rd35];
	sub.s32 	%r23, %r22, %r5;
	add.s32 	%r24, %r23, %r10;
	add.s64 	%rd36, %rd24, %rd33;
	ld.global.u32 	%r25, [%rd36];
	sub.s32 	%r26, %r25, %r5;
	add.s32 	%r27, %r26, %r8;
	mul.lo.s32 	%r28, %r7, %r6;
	mul.lo.s32 	%r29, %r21, %r28;
	mad.lo.s32 	%r30, %r24, %r6, %r29;
	add.s32 	%r31, %r30, %r27;
	mul.wide.s32 	%rd37, %r31, 4;
	add.s64 	%rd38, %rd22, %rd37;
	add.s64 	%rd39, %rd23, %rd33;
	ld.global.f32 	%f4, [%rd39];
	mul.f32 	%f5, %f3, %f4;
	atom.global.add.f32 	%f6, [%rd38], %f5;
	mul.wide.s32 	%rd40, %r6, 4;
	add.s64 	%rd41, %rd38, %rd40;
	add.s64 	%rd42, %rd21, %rd33;
	ld.global.f32 	%f7, [%rd42];
	mul.f32 	%f8, %f3, %f7;
	atom.global.add.f32 	%f9, [%rd41], %f8;
	add.s64 	%rd43, %rd20, %rd33;
	ld.global.f32 	%f10, [%rd43];
	mul.f32 	%f11, %f3, %f10;
	atom.global.add.f32 	%f12, [%rd38+4], %f11;
	add.s64 	%rd44, %rd19, %rd33;
	ld.global.f32 	%f13, [%rd44];
	mul.f32 	%f14, %f3, %f13;
	atom.global.add.f32 	%f15, [%rd41+4], %f14;
	mul.wide.s32 	%rd45, %r28, 4;
	add.s64 	%rd46, %rd38, %rd45;
	add.s64 	%rd47, %rd18, %rd33;
	ld.global.f32 	%f16, [%rd47];
	mul.f32 	%f17, %f3, %f16;
	atom.global.add.f32 	%f18, [%rd46], %f17;
	add.s64 	%rd48, %rd46, %rd40;
	add.s64 	%rd49, %rd17, %rd33;
	ld.global.f32 	%f19, [%rd49];
	mul.f32 	%f20, %f3, %f19;
	atom.global.add.f32 	%f21, [%rd48], %f20;
	add.s64 	%rd50, %rd16, %rd33;
	ld.global.f32 	%f22, [%rd50];
	mul.f32 	%f23, %f3, %f22;
	atom.global.add.f32 	%f24, [%rd46+4], %f23;
	add.s64 	%rd51, %rd15, %rd33;
	ld.global.f32 	%f25, [%rd51];
	mul.f32 	%f26, %f3, %f25;
	atom.global.add.f32 	%f27, [%rd48+4], %f26;
	ret;

}
	// .globl	_Z11grad3d_cpmlPfS_S_S_S_S_ffffiiii
.visible .entry _Z11grad3d_cpmlPfS_S_S_S_S_ffffiiii(
	.param .u64 .ptr .align 1 _Z11grad3d_cpmlPfS_S_S_S_S_ffffiiii_param_0,
	.param .u64 .ptr .align 1 _Z11grad3d_cpmlPfS_S_S_S_S_ffffiiii_param_1,
	.param .u64 .ptr .align 1 _Z11grad3d_cpmlPfS_S_S_S_S_ffffiiii_param_2,
	.param .u64 .ptr .align 1 _Z11grad3d_cpmlPfS_S_S_S_S_ffffiiii_param_3,
	.param .u64 .ptr .align 1 _Z11grad3d_cpmlPfS_S_S_S_S_ffffiiii_param_4,
	.param .u64 .ptr .align 1 _Z11grad3d_cpmlPfS_S_S_S_S_ffffiiii_param_5,
	.param .f32 _Z11grad3d_cpmlPfS_S_S_S_S_ffffiiii_param_6,
	.param .f32 _Z11grad3d_cpmlPfS_S_S_S_S_ffffiiii_param_7,
	.param .f32 _Z11grad3d_cpmlPfS_S_S_S_S_ffffiiii_param_8,
	.param .f32 _Z11grad3d_cpmlPfS_S_S_S_S_ffffiiii_param_9,
	.param .u32 _Z11grad3d_cpmlPfS_S_S_S_S_ffffiiii_param_10,
	.param .u32 _Z11grad3d_cpmlPfS_S_S_S_S_ffffiiii_param_11,
	.param .u32 _Z11grad3d_cpmlPfS_S_S_S_S_ffffiiii_param_12,
	.param .u32 _Z11grad3d_cpmlPfS_S_S_S_S_ffffiiii_param_13
)
{
	.reg .pred 	%p<17>;
	.reg .b32 	%r<46>;
	.reg .b32 	%f<76>;
	.reg .b64 	%rd<47>;

	ld.param.u64 	%rd5, [_Z11grad3d_cpmlPfS_S_S_S_S_ffffiiii_param_5];
	ld.param.f32 	%f8, [_Z11grad3d_cpmlPfS_S_S_S_S_ffffiiii_param_6];
	ld.param.f32 	%f9, [_Z11grad3d_cpmlPfS_S_S_S_S_ffffiiii_param_7];
	ld.param.f32 	%f11, [_Z11grad3d_cpmlPfS_S_S_S_S_ffffiiii_param_9];
	ld.param.u32 	%r8, [_Z11grad3d_cpmlPfS_S_S_S_S_ffffiiii_param_10];
	ld.param.u32 	%r10, [_Z11grad3d_cpmlPfS_S_S_S_S_ffffiiii_param_11];
	ld.param.u32 	%r9, [_Z11grad3d_cpmlPfS_S_S_S_S_ffffiiii_param_12];
	cvta.to.global.u64 	%rd6, %rd5;
	mov.u32 	%r11, %tid.x;
	mov.u32 	%r12, %ctaid.x;
	mov.u32 	%r13, %ntid.x;
	mad.lo.s32 	%r1, %r12, %r13, %r11;
	mov.u32 	%r14, %tid.y;
	mov.u32 	%r15, %ctaid.y;
	mov.u32 	%r16, %ntid.y;
	mad.lo.s32 	%r2, %r15, %r16, %r14;
	mov.u32 	%r17, %tid.z;
	mov.u32 	%r18, %ctaid.z;
	mov.u32 	%r19, %ntid.z;
	mad.lo.s32 	%r3, %r18, %r19, %r17;
	mul.lo.s32 	%r20, %r8, %r2;
	mul.lo.s32 	%r4, %r20, %r9;
	mul.lo.s32 	%r5, %r8, %r3;
	add.s32 	%r6, %r5, %r1;
	add.s32 	%r7, %r6, %r4;
	mul.wide.s32 	%rd7, %r7, 4;
	add.s64 	%rd8, %rd6, %rd7;
	ld.global.f32 	%f12, [%rd8];
	rcp.rn.f32 	%f13, %f8;
	mul.f32 	%f14, %f13, %f12;
	div.rn.f32 	%f1, %f11, %f14;
	setp.ge.s32 	%p1, %r1, %r8;
	setp.ge.s32 	%p2, %r2, %r10;
	or.pred  	%p3, %p1, %p2;
	setp.ge.s32 	%p4, %r3, %r9;
	or.pred  	%p5, %p3, %p4;
	@%p5 bra 	$L__BB1_4;
	setp.lt.s32 	%p6, %r1, 4;
	add.s32 	%r21, %r8, -4;
	setp.ge.s32 	%p7, %r1, %r21;
	or.pred  	%p8, %p6, %p7;
	setp.lt.u32 	%p9, %r2, 4;
	or.pred  	%p10, %p9, %p8;
	setp.ge.s32 	%p11, %r2, %r21;
	or.pred  	%p12, %p10, %p11;
	setp.lt.u32 	%p13, %r3, 4;
	or.pred  	%p14, %p12, %p13;
	add.s32 	%r22, %r9, -4;
	setp.ge.s32 	%p15, %r3, %r22;
	mov.f32 	%f73, 0f00000000;
	or.pred  	%p16, %p14, %p15;
	mov.f32 	%f74, %f73;
	mov.f32 	%f75, %f73;
	@%p16 bra 	$L__BB1_3;
	ld.param.f32 	%f72, [_Z11grad3d_cpmlPfS_S_S_S_S_ffffiiii_param_8];
	ld.param.u64 	%rd43, [_Z11grad3d_cpmlPfS_S_S_S_S_ffffiiii_param_0];
	cvta.to.global.u64 	%rd9, %rd43;
	mul.lo.s32 	%r23, %r9, %r8;
	add.s32 	%r24, %r4, %r1;
	ld.const.f32 	%f16, [C+12];
	add.s64 	%rd11, %rd9, %rd7;
	ld.global.f32 	%f17, [%rd11+16];
	ld.global.f32 	%f18, [%rd11+-12];
	sub.f32 	%f19, %f17, %f18;
	fma.rn.f32 	%f20, %f16, %f19, 0f00000000;
	add.s32 	%r25, %r2, 4;
	mul.lo.s32 	%r26, %r23, %r25;
	add.s32 	%r27, %r6, %r26;
	mul.wide.s32 	%rd12, %r27, 4;
	add.s64 	%rd13, %rd9, %rd12;
	ld.global.f32 	%f21, [%rd13];
	mad.lo.s32 	%r28, %r23, -7, %r26;
	add.s32 	%r29, %r6, %r28;
	mul.wide.s32 	%rd14, %r29, 4;
	add.s64 	%rd15, %rd9, %rd14;
	ld.global.f32 	%f22, [%rd15];
	sub.f32 	%f23, %f21, %f22;
	fma.rn.f32 	%f24, %f16, %f23, 0f00000000;
	shl.b32 	%r30, %r8, 2;
	add.s32 	%r31, %r5, %r30;
	add.s32 	%r32, %r24, %r31;
	mul.wide.s32 	%rd16, %r32, 4;
	add.s64 	%rd17, %rd9, %rd16;
	ld.global.f32 	%f25, [%rd17];
	mad.lo.s32 	%r33, %r8, -7, %r31;
	add.s32 	%r34, %r24, %r33;
	mul.wide.s32 	%rd18, %r34, 4;
	add.s64 	%rd19, %rd9, %rd18;
	ld.global.f32 	%f26, [%rd19];
	sub.f32 	%f27, %f25, %f26;
	fma.rn.f32 	%f28, %f16, %f27, 0f00000000;
	ld.const.f32 	%f29, [C+8];
	ld.global.f32 	%f30, [%rd11+12];
	ld.global.f32 	%f31, [%rd11+-8];
	sub.f32 	%f32, %f30, %f31;
	fma.rn.f32 	%f33, %f29, %f32, %f20;
	mad.lo.s32 	%r35, %r23, 6, %r28;
	add.s32 	%r36, %r6, %r35;
	mul.wide.s32 	%rd20, %r36, 4;
	add.s64 	%rd21, %rd9, %rd20;
	ld.global.f32 	%f34, [%rd21];
	mad.lo.s32 	%r37, %r23, -5, %r35;
	mul.wide.s32 	%rd22, %r23, 4;
	add.s64 	%rd23, %rd15, %rd22;
	ld.global.f32 	%f35, [%rd23];
	sub.f32 	%f36, %f34, %f35;
	fma.rn.f32 	%f37, %f29, %f36, %f24;
	mad.lo.s32 	%r38, %r8, 6, %r33;
	add.s32 	%r39, %r24, %r38;
	mul.wide.s32 	%rd24, %r39, 4;
	add.s64 	%rd25, %rd9, %rd24;
	ld.global.f32 	%f38, [%rd25];
	mad.lo.s32 	%r40, %r8, -5, %r38;
	mul.wide.s32 	%rd26, %r8, 4;
	add.s64 	%rd27, %rd19, %rd26;
	ld.global.f32 	%f39, [%rd27];
	sub.f32 	%f40, %f38, %f39;
	fma.rn.f32 	%f41, %f29, %f40, %f28;
	ld.const.f32 	%f42, [C+4];
	ld.global.f32 	%f43, [%rd11+8];
	ld.global.f32 	%f44, [%rd11+-4];
	sub.f32 	%f45, %f43, %f44;
	fma.rn.f32 	%f46, %f42, %f45, %f33;
	shl.b32 	%r41, %r23, 2;
	add.s32 	%r42, %r37, %r41;
	add.s32 	%r43, %r6, %r42;
	mul.wide.s32 	%rd28, %r43, 4;
	add.s64 	%rd29, %rd9, %rd28;
	ld.global.f32 	%f47, [%rd29];
	add.s64 	%rd30, %rd23, %rd22;
	ld.global.f32 	%f48, [%rd30];
	sub.f32 	%f49, %f47, %f48;
	fma.rn.f32 	%f50, %f42, %f49, %f37;
	add.s32 	%r44, %r40, %r30;
	add.s32 	%r45, %r24, %r44;
	mul.wide.s32 	%rd31, %r45, 4;
	add.s64 	%rd32, %rd9, %rd31;
	ld.global.f32 	%f51, [%rd32];
	add.s64 	%rd33, %rd27, %rd26;
	ld.global.f32 	%f52, [%rd33];
	sub.f32 	%f53, %f51, %f52;
	fma.rn.f32 	%f54, %f42, %f53, %f41;
	ld.const.f32 	%f55, [C];
	ld.global.f32 	%f56, [%rd11+4];
	ld.global.f32 	%f57, [%rd11];
	sub.f32 	%f58, %f56, %f57;
	fma.rn.f32 	%f59, %f55, %f58, %f46;
	add.s64 	%rd34, %rd11, %rd22;
	ld.global.f32 	%f60, [%rd34];
	sub.f32 	%f61, %f60, %f57;
	fma.rn.f32 	%f62, %f55, %f61, %f50;
	add.s64 	%rd35, %rd11, %rd26;
	ld.global.f32 	%f63, [%rd35];
	sub.f32 	%f64, %f63, %f57;
	fma.rn.f32 	%f65, %f55, %f64, %f54;
	mul.f32 	%f73, %f8, %f59;
	mul.f32 	%f74, %f9, %f62;
	mul.f32 	%f75, %f72, %f65;
$L__BB1_3:
	ld.param.u64 	%rd46, [_Z11grad3d_cpmlPfS_S_S_S_S_ffffiiii_param_3];
	ld.param.u64 	%rd45, [_Z11grad3d_cpmlPfS_S_S_S_S_ffffiiii_param_2];
	ld.param.u64 	%rd44, [_Z11grad3d_cpmlPfS_S_S_S_S_ffffiiii_param_1];
	cvta.to.global.u64 	%rd36, %rd44;
	add.s64 	%rd38, %rd36, %rd7;
	ld.global.f32 	%f66, [%rd38];
	fma.rn.f32 	%f67, %f1, %f73, %f66;
	st.global.f32 	[%rd38], %f67;
	cvta.to.global.u64 	%rd39, %rd45;
	add.s64 	%rd40, %rd39, %rd7;
	ld.global.f32 	%f68, [%rd40];
	fma.rn.f32 	%f69, %f1, %f74, %f68;
	st.global.f32 	[%rd40], %f69;
	cvta.to.global.u64 	%rd41, %rd46;
	add.s64 	%rd42, %rd41, %rd7;
	ld.global.f32 	%f70, [%rd42];
	fma.rn.f32 	%f71, %f1, %f75, %f70;
	st.global.f32 	[%rd42], %f71;
$L__BB1_4:
	ret;

}
	// .globl	_Z10div3d_cpmlPfS_S_S_S_S_ffffiiii
.visible .entry _Z10div3d_cpmlPfS_S_S_S_S_ffffiiii(
	.param .u64 .ptr .align 1 _Z10div3d_cpmlPfS_S_S_S_S_ffffiiii_param_0,
	.param .u64 .ptr .align 1 _Z10div3d_cpmlPfS_S_S_S_S_ffffiiii_param_1,
	.param .u64 .ptr .align 1 _Z10div3d_cpmlPfS_S_S_S_S_ffffiiii_param_2,
	.param .u64 .ptr .align 1 _Z10div3d_cpmlPfS_S_S_S_S_ffffiiii_param_3,
	.param .u64 .ptr .align 1 _Z10div3d_cpmlPfS_S_S_S_S_ffffiiii_param_4,
	.param .u64 .ptr .align 1 _Z10div3d_cpmlPfS_S_S_S_S_ffffiiii_param_5,
	.param .f32 _Z10div3d_cpmlPfS_S_S_S_S_ffffiiii_param_6,
	.param .f32 _Z10div3d_cpmlPfS_S_S_S_S_ffffiiii_param_7,
	.param .f32 _Z10div3d_cpmlPfS_S_S_S_S_ffffiiii_param_8,
	.param .f32 _Z10div3d_cpmlPfS_S_S_S_S_ffffiiii_param_9,
	.param .u32 _Z10div3d_cpmlPfS_S_S_S_S_ffffiiii_param_10,
	.param .u32 _Z10div3d_cpmlPfS_S_S_S_S_ffffiiii_param_11,
	.param .u32 _Z10div3d_cpmlPfS_S_S_S_S_ffffiiii_param_12,
	.param .u32 _Z10div3d_cpmlPfS_S_S_S_S_ffffiiii_param_13
)
{
	.reg .pred 	%p<17>;
	.reg .b32 	%r<51>;
	.reg .b32 	%f<66>;
	.reg .b64 	%rd<49>;

	ld.param.u64 	%rd2, [_Z10div3d_cpmlPfS_S_S_S_S_ffffiiii_param_1];
	ld.param.u64 	%rd3, [_Z10div3d_cpmlPfS_S_S_S_S_ffffiiii_param_2];
	ld.param.u64 	%rd4, [_Z10div3d_cpmlPfS_S_S_S_S_ffffiiii_param_3];
	ld.param.u64 	%rd5, [_Z10div3d_cpmlPfS_S_S_S_S_ffffiiii_param_4];
	ld.param.u64 	%rd6, [_Z10div3d_cpmlPfS_S_S_S_S_ffffiiii_param_5];
	ld.param.f32 	%f4, [_Z10div3d_cpmlPfS_S_S_S_S_ffffiiii_param_9];
	ld.param.u32 	%r7, [_Z10div3d_cpmlPfS_S_S_S_S_ffffiiii_param_10];
	ld.param.u32 	%r9, [_Z10div3d_cpmlPfS_S_S_S_S_ffffiiii_param_11];
	ld.param.u32 	%r8, [_Z10div3d_cpmlPfS_S_S_S_S_ffffiiii_param_12];
	mov.u32 	%r11, %tid.x;
	mov.u32 	%r12, %ctaid.x;
	mov.u32 	%r13, %ntid.x;
	mad.lo.s32 	%r1, %r12, %r13, %r11;
	mov.u32 	%r14, %tid.y;
	mov.u32 	%r15, %ctaid.y;
	mov.u32 	%r16, %ntid.y;
	mad.lo.s32 	%r17, %r15, %r16, %r14;
	mov.u32 	%r18, %tid.z;
	mov.u32 	%r19, %ctaid.z;
	mov.u32 	%r20, %ntid.z;
	mad.lo.s32 	%r3, %r19, %r20, %r18;
	setp.ge.s32 	%p1, %r1, %r7;
	setp.ge.s32 	%p2, %r17, %r9;
	or.pred  	%p3, %p1, %p2;
	setp.ge.s32 	%p4, %r3, %r8;
	or.pred  	%p5, %p3, %p4;
	@%p5 bra 	$L__BB2_4;
	cvta.to.global.u64 	%rd7, %rd6;
	cvta.to.global.u64 	%rd8, %rd5;
	mul.lo.s32 	%r21, %r7, %r17;
	mul.lo.s32 	%r4, %r21, %r8;
	mul.lo.s32 	%r5, %r7, %r3;
	add.s32 	%r22, %r4, %r5;
	add.s32 	%r6, %r22, %r1;
	mul.wide.s32 	%rd9, %r6, 4;
	add.s64 	%rd10, %rd7, %rd9;
	ld.global.f32 	%f6, [%rd10];
	add.s64 	%rd11, %rd8, %rd9;
	ld.global.f32 	%f7, [%rd11];
	mul.f32 	%f8, %f6, %f7;
	mul.f32 	%f1, %f7, %f8;
	setp.lt.s32 	%p6, %r1, 4;
	add.s32 	%r23, %r7, -4;
	setp.ge.s32 	%p7, %r1, %r23;
	or.pred  	%p8, %p6, %p7;
	setp.lt.u32 	%p9, %r17, 4;
	or.pred  	%p10, %p9, %p8;
	setp.ge.s32 	%p11, %r17, %r23;
	or.pred  	%p12, %p10, %p11;
	setp.lt.u32 	%p13, %r3, 4;
	or.pred  	%p14, %p12, %p13;
	setp.ge.s32 	%p15, %r3, %r23;
	mov.f32 	%f65, 0f00000000;
	or.pred  	%p16, %p14, %p15;
	@%p16 bra 	$L__BB2_3;
	ld.param.u64 	%rd48, [_Z10div3d_cpmlPfS_S_S_S_S_ffffiiii_param_0];
	cvta.to.global.u64 	%rd12, %rd3;
	cvta.to.global.u64 	%rd13, %rd2;
	add.s32 	%r24, %r6, -1;
	mul.lo.s32 	%r25, %r8, %r7;
	add.s32 	%r26, %r5, %r1;
	add.s32 	%r27, %r4, %r1;
	ld.const.f32 	%f9, [C+12];
	cvta.to.global.u64 	%rd14, %rd48;
	mul.wide.s32 	%rd15, %r24, 4;
	add.s64 	%rd16, %rd14, %rd15;
	ld.global.f32 	%f10, [%rd16+16];
	ld.global.f32 	%f11, [%rd16+-12];
	sub.f32 	%f12, %f10, %f11;
	fma.rn.f32 	%f13, %f9, %f12, 0f00000000;
	add.s32 	%r28, %r17, 3;
	mul.lo.s32 	%r29, %r25, %r28;
	add.s32 	%r30, %r26, %r29;
	mul.wide.s32 	%rd17, %r30, 4;
	add.s64 	%rd18, %rd13, %rd17;
	ld.global.f32 	%f14, [%rd18];
	mad.lo.s32 	%r31, %r25, -7, %r29;
	add.s32 	%r32, %r26, %r31;
	mul.wide.s32 	%rd19, %r32, 4;
	add.s64 	%rd20, %rd13, %rd19;
	ld.global.f32 	%f15, [%rd20];
	sub.f32 	%f16, %f14, %f15;
	fma.rn.f32 	%f17, %f9, %f16, 0f00000000;
	mad.lo.s32 	%r33, %r7, 3, %r5;
	add.s32 	%r34, %r27, %r33;
	mul.wide.s32 	%rd21, %r34, 4;
	add.s64 	%rd22, %rd12, %rd21;
	ld.global.f32 	%f18, [%rd22];
	mad.lo.s32 	%r35, %r7, -7, %r33;
	add.s32 	%r36, %r27, %r35;
	mul.wide.s32 	%rd23, %r36, 4;
	add.s64 	%rd24, %rd12, %rd23;
	ld.global.f32 	%f19, [%rd24];
	sub.f32 	%f20, %f18, %f19;
	fma.rn.f32 	%f21, %f9, %f20, 0f00000000;
	ld.const.f32 	%f22, [C+8];
	ld.global.f32 	%f23, [%rd16+12];
	ld.global.f32 	%f24, [%rd16+-8];
	sub.f32 	%f25, %f23, %f24;
	fma.rn.f32 	%f26, %f22, %f25, %f13;
	mad.lo.s32 	%r37, %r25, 6, %r31;
	add.s32 	%r38, %r26, %r37;
	mul.wide.s32 	%rd25, %r38, 4;
	add.s64 	%rd26, %rd13, %rd25;
	ld.global.f32 	%f27, [%rd26];
	mad.lo.s32 	%r39, %r25, -5, %r37;
	mul.wide.s32 	%rd27, %r25, 4;
	add.s64 	%rd28, %rd20, %rd27;
	ld.global.f32 	%f28, [%rd28];
	sub.f32 	%f29, %f27, %f28;
	fma.rn.f32 	%f30, %f22, %f29, %f17;
	mad.lo.s32 	%r40, %r7, 6, %r35;
	add.s32 	%r41, %r27, %r40;
	mul.wide.s32 	%rd29, %r41, 4;
	add.s64 	%rd30, %rd12, %rd29;
	ld.global.f32 	%f31, [%rd30];
	mad.lo.s32 	%r42, %r7, -5, %r40;
	mul.wide.s32 	%rd31, %r7, 4;
	add.s64 	%rd32, %rd24, %rd31;
	ld.global.f32 	%f32, [%rd32];
	sub.f32 	%f33, %f31, %f32;
	fma.rn.f32 	%f34, %f22, %f33, %f21;
	ld.const.f32 	%f35, [C+4];
	ld.global.f32 	%f36, [%rd16+8];
	ld.global.f32 	%f37, [%rd16+-4];
	sub.f32 	%f38, %f36, %f37;
	fma.rn.f32 	%f39, %f35, %f38, %f26;
	shl.b32 	%r43, %r25, 2;
	add.s32 	%r44, %r39, %r43;
	add.s32 	%r45, %r26, %r44;
	mul.wide.s32 	%rd33, %r45, 4;
	add.s64 	%rd34, %rd13, %rd33;
	ld.global.f32 	%f40, [%rd34];
	add.s64 	%rd35, %rd28, %rd27;
	ld.global.f32 	%f41, [%rd35];
	sub.f32 	%f42, %f40, %f41;
	fma.rn.f32 	%f43, %f35, %f42, %f30;
	shl.b32 	%r46, %r7, 2;
	add.s32 	%r47, %r42, %r46;
	add.s32 	%r48, %r27, %r47;
	mul.wide.s32 	%rd36, %r48, 4;
	add.s64 	%rd37, %rd12, %rd36;
	ld.global.f32 	%f44, [%rd37];
	add.s64 	%rd38, %rd32, %rd31;
	ld.global.f32 	%f45, [%rd38];
	sub.f32 	%f46, %f44, %f45;
	fma.rn.f32 	%f47, %f35, %f46, %f34;
	ld.const.f32 	%f48, [C];
	ld.global.f32 	%f49, [%rd16+4];
	ld.global.f32 	%f50, [%rd16];
	sub.f32 	%f51, %f49, %f50;
	fma.rn.f32 	%f52, %f48, %f51, %f39;
	add.s32 	%r49, %r27, %r5;
	mul.wide.s32 	%rd39, %r49, 4;
	add.s64 	%rd40, %rd13, %rd39;
	ld.global.f32 	%f53, [%rd40];
	add.s64 	%rd41, %rd35, %rd27;
	ld.global.f32 	%f54, [%rd41];
	sub.f32 	%f55, %f53, %f54;
	fma.rn.f32 	%f56, %f48, %f55, %f43;
	mad.lo.s32 	%r50, %r25, -3, %r30;
	mul.wide.s32 	%rd42, %r50, 4;
	add.s64 	%rd43, %rd12, %rd42;
	ld.global.f32 	%f57, [%rd43];
	add.s64 	%rd44, %rd38, %rd31;
	ld.global.f32 	%f58, [%rd44];
	sub.f32 	%f59, %f57, %f58;
	fma.rn.f32 	%f60, %f48, %f59, %f47;
	add.f32 	%f61, %f52, %f56;
	add.f32 	%f65, %f61, %f60;
$L__BB2_3:
	mul.f32 	%f62, %f4, %f1;
	cvta.to.global.u64 	%rd45, %rd4;
	mul.wide.s32 	%rd46, %r6, 4;
	add.s64 	%rd47, %rd45, %rd46;
	ld.global.f32 	%f63, [%rd47];
	fma.rn.f32 	%f64, %f62, %f65, %f63;
	st.global.f32 	[%rd47], %f64;
$L__BB2_4:
	ret;

}
	// .globl	_Z18lint3d_extract_gpuPfS_S_S_iiiiiS_S_S_S_PiS0_S0_S_S_S_S_S_S_S_S_
.visible .entry _Z18lint3d_extract_gpuPfS_S_S_iiiiiS_S_S_S_PiS0_S0_S_S_S_S_S_S_S_S_(
	.param .u64 .ptr .align 1 _Z18lint3d_extract_gpuPfS_S_S_iiiiiS_S_S_S_PiS0_S0_S_S_S_S_S_S_S_S__param_0,
	.param .u64 .ptr .align 1 _Z18lint3d_extract_gpuPfS_S_S_iiiiiS_S_S_S_PiS0_S0_S_S_S_S_S_S_S_S__param_1,
	.param .u64 .ptr .align 1 _Z18lint3d_extract_gpuPfS_S_S_iiiiiS_S_S_S_PiS0_S0_S_S_S_S_S_S_S_S__param_2,
	.param .u64 .ptr .align 1 _Z18lint3d_extract_gpuPfS_S_S_iiiiiS_S_S_S_PiS0_S0_S_S_S_S_S_S_S_S__param_3,
	.param .u32 _Z18lint3d_extract_gpuPfS_S_S_iiiiiS_S_S_S_PiS0_S0_S_S_S_S_S_S_S_S__param_4,
	.param .u32 _Z18lint3d_extract_gpuPfS_S_S_iiiiiS_S_S_S_PiS0_S0_S_S_S_S_S_S_S_S__param_5,
	.param .u32 _Z18lint3d_extract_gpuPfS_S_S_iiiiiS_S_S_S_PiS0_S0_S_S_S_S_S_S_S_S__param_6,
	.param .u32 _Z18lint3d_extract_gpuPfS_S_S_iiiiiS_S_S_S_PiS0_S0_S_S_S_S_S_S_S_S__param_7,
	.param .u32 _Z18lint3d_extract_gpuPfS_S_S_iiiiiS_S_S_S_PiS0_S0_S_S_S_S_S_S_S_S__param_8,
	.param .u64 .ptr .align 1 _Z18lint3d_extract_gpuPfS_S_S_iiiiiS_S_S_S_PiS0_S0_S_S_S_S_S_S_S_S__param_9,
	.param .u64 .ptr .align 1 _Z18lint3d_extract_gpuPfS_S_S_iiiiiS_S_S_S_PiS0_S0_S_S_S_S_S_S_S_S__param_10,
	.param .u64 .ptr .align 1 _Z18lint3d_extract_gpuPfS_S_S_iiiiiS_S_S_S_PiS0_S0_S_S_S_S_S_S_S_S__param_11,
	.param .u64 .ptr .align 1 _Z18lint3d_extract_gpuPfS_S_S_iiiiiS_S_S_S_PiS0_S0_S_S_S_S_S_S_S_S__param_12,
	.param .u64 .ptr .align 1 _Z18lint3d_extract_gpuPfS_S_S_iiiiiS_S_S_S_PiS0_S0_S_S_S_S_S_S_S_S__param_13,
	.param .u64 .ptr .align 1 _Z18lint3d_extract_gpuPfS_S_S_iiiiiS_S_S_S_PiS0_S0_S_S_S_S_S_S_S_S__param_14,
	.param .u64 .ptr .align 1 _Z18lint3d_extract_gpuPfS_S_S_iiiiiS_S_S_S_PiS0_S0_S_S_S_S_S_S_S_S__param_15,
	.param .u64 .ptr .align 1 _Z18lint3d_extract_gpuPfS_S_S_iiiiiS_S_S_S_PiS0_S0_S_S_S_S_S_S_S_S__param_16,
	.param .u64 .ptr .align 1 _Z18lint3d_extract_gpuPfS_S_S_iiiiiS_S_S_S_PiS0_S0_S_S_S_S_S_S_S_S__param_17,
	.param .u64 .ptr .align 1 _Z18lint3d_extract_gpuPfS_S_S_iiiiiS_S_S_S_PiS0_S0_S_S_S_S_S_S_S_S__param_18,
	.param .u64 .ptr .align 1 _Z18lint3d_extract_gpuPfS_S_S_iiiiiS_S_S_S_PiS0_S0_S_S_S_S_S_S_S_S__param_19,
	.param .u64 .ptr .align 1 _Z18lint3d_extract_gpuPfS_S_S_iiiiiS_S_S_S_PiS0_S0_S_S_S_S_S_S_S_S__param_20,
	.param .u64 .ptr .align 1 _Z18lint3d_extract_gpuPfS_S_S_iiiiiS_S_S_S_PiS0_S0_S_S_S_S_S_S_S_S__param_21,
	.param .u64 .ptr .align 1 _Z18lint3d_extract_gpuPfS_S_S_iiiiiS_S_S_S_PiS0_S0_S_S_S_S_S_S_S_S__param_22,
	.param .u64 .ptr .align 1 _Z18lint3d_extract_gpuPfS_S_S_iiiiiS_S_S_S_PiS0_S0_S_S_S_S_S_S_S_S__param_23
)
{
	.reg .pred 	%p<2>;
	.reg .b32 	%r<24>;
	.reg .b32 	%f<97>;
	.reg .b64 	%rd<83>;

	ld.param.u64 	%rd2, [_Z18lint3d_extract_gpuPfS_S_S_iiiiiS_S_S_S_PiS0_S0_S_S_S_S_S_S_S_S__param_1];
	ld.param.u64 	%rd4, [_Z18lint3d_extract_gpuPfS_S_S_iiiiiS_S_S_S_PiS0_S0_S_S_S_S_S_S_S_S__param_3];
	ld.param.u32 	%r5, [_Z18lint3d_extract_gpuPfS_S_S_iiiiiS_S_S_S_PiS0_S0_S_S_S_S_S_S_S_S__param_4];
	ld.param.u32 	%r6, [_Z18lint3d_extract_gpuPfS_S_S_iiiiiS_S_S_S_PiS0_S0_S_S_S_S_S_S_S_S__param_5];
	ld.param.u32 	%r3, [_Z18lint3d_extract_gpuPfS_S_S_iiiiiS_S_S_S_PiS0_S0_S_S_S_S_S_S_S_S__param_6];
	ld.param.u32 	%r4, [_Z18lint3d_extract_gpuPfS_S_S_iiiiiS_S_S_S_PiS0_S0_S_S_S_S_S_S_S_S__param_8];
	ld.param.u64 	%rd6, [_Z18lint3d_extract_gpuPfS_S_S_iiiiiS_S_S_S_PiS0_S0_S_S_S_S_S_S_S_S__param_10];
	ld.param.u64 	%rd7, [_Z18lint3d_extract_gpuPfS_S_S_iiiiiS_S_S_S_PiS0_S0_S_S_S_S_S_S_S_S__param_11];
	ld.param.u64 	%rd8, [_Z18lint3d_extract_gpuPfS_S_S_iiiiiS_S_S_S_PiS0_S0_S_S_S_S_S_S_S_S__param_12];
	ld.param.u64 	%rd9, [_Z18lint3d_extract_gpuPfS_S_S_iiiiiS_S_S_S_PiS0_S0_S_S_S_S_S_S_S_S__param_13];
	ld.param.u64 	%rd10, [_Z18lint3d_extract_gpuPfS_S_S_iiiiiS_S_S_S_PiS0_S0_S_S_S_S_S_S_S_S__param_14];
	ld.param.u64 	%rd11, [_Z18lint3d_extract_gpuPfS_S_S_iiiiiS_S_S_S_PiS0_S0_S_S_S_S_S_S_S_S__param_15];
	ld.param.u64 	%rd14, [_Z18lint3d_extract_gpuPfS_S_S_iiiiiS_S_S_S_PiS0_S0_S_S_S_S_S_S_S_S__param_18];
	ld.param.u64 	%rd15, [_Z18lint3d_extract_gpuPfS_S_S_iiiiiS_S_S_S_PiS0_S0_S_S_S_S_S_S_S_S__param_19];
	ld.param.u64 	%rd16, [_Z18lint3d_extract_gpuPfS_S_S_iiiiiS_S_S_S_PiS0_S0_S_S_S_S_S_S_S_S__param_20];
	ld.param.u64 	%rd17, [_Z18lint3d_extract_gpuPfS_S_S_iiiiiS_S_S_S_PiS0_S0_S_S_S_S_S_S_S_S__param_21];
	ld.param.u64 	%rd18, [_Z18lint3d_extract_gpuPfS_S_S_iiiiiS_S_S_S_PiS0_S0_S_S_S_S_S_S_S_S__param_22];
	ld.param.u64 	%rd19, [_Z18lint3d_extract_gpuPfS_S_S_iiiiiS_S_S_S_PiS0_S0_S_S_S_S_S_S_S_S__param_23];
	mov.u32 	%r7, %tid.x;
	mov.u32 	%r8, %ctaid.x;
	mov.u32 	%r9, %ntid.x;
	mad.lo.s32 	%r1, %r8, %r9, %r7;
	mul.lo.s32 	%r2, %r6, %r5;
	setp.ge.s32 	%p1, %r1, %r6;
	@%p1 bra 	$L__BB3_2;
	ld.param.u64 	%rd82, [_Z18lint3d_extract_gpuPfS_S_S_iiiiiS_S_S_S_PiS0_S0_S_S_S_S_S_S_S_S__param_17];
	ld.param.u64 	%rd81, [_Z18lint3d_extract_gpuPfS_S_S_iiiiiS_S_S_S_PiS0_S0_S_S_S_S_S_S_S_S__param_16];
	ld.param.u64 	%rd80, [_Z18lint3d_extract_gpuPfS_S_S_iiiiiS_S_S_S_PiS0_S0_S_S_S_S_S_S_S_S__param_9];
	ld.param.u64 	%rd79, [_Z18lint3d_extract_gpuPfS_S_S_iiiiiS_S_S_S_PiS0_S0_S_S_S_S_S_S_S_S__param_2];
	ld.param.u64 	%rd78, [_Z18lint3d_extract_gpuPfS_S_S_iiiiiS_S_S_S_PiS0_S0_S_S_S_S_S_S_S_S__param_0];
	cvta.to.global.u64 	%rd20, %rd10;
	cvta.to.global.u64 	%rd21, %rd11;
	cvta.to.global.u64 	%rd22, %rd9;
	cvta.to.global.u64 	%rd23, %rd8;
	cvta.to.global.u64 	%rd24, %rd81;
	cvta.to.global.u64 	%rd25, %rd82;
	cvta.to.global.u64 	%rd26, %rd14;
	cvta.to.global.u64 	%rd27, %rd15;
	cvta.to.global.u64 	%rd28, %rd16;
	cvta.to.global.u64 	%rd29, %rd17;
	cvta.to.global.u64 	%rd30, %rd18;
	cvta.to.global.u64 	%rd31, %rd19;
	cvta.to.global.u64 	%rd32, %rd78;
	cvta.to.global.u64 	%rd33, %rd7;
	cvta.to.global.u64 	%rd34, %rd4;
	cvta.to.global.u64 	%rd35, %rd80;
	cvta.to.global.u64 	%rd36, %rd2;
	cvta.to.global.u64 	%rd37, %rd6;
	cvta.to.global.u64 	%rd38, %rd79;
	mul.wide.s32 	%rd39, %r1, 4;
	add.s64 	%rd40, %rd20, %rd39;
	ld.global.u32 	%r10, [%rd40];
	mul.lo.s32 	%r11, %r4, %r3;
	add.s64 	%rd41, %rd21, %rd39;
	ld.global.u32 	%r12, [%rd41];
	mul.lo.s32 	%r13, %r12, %r3;
	mad.lo.s32 	%r14, %r11, %r10, %r13;
	add.s64 	%rd42, %rd22, %rd39;
	ld.global.u32 	%r15, [%rd42];
	add.s32 	%r16, %r14, %r15;
	mul.wide.s32 	%rd43, %r16, 4;
	add.s64 	%rd44, %rd23, %rd43;
	ld.global.f32 	%f1, [%rd44];
	add.s64 	%rd45, %rd24, %rd39;
	ld.global.f32 	%f2, [%rd45];
	mul.wide.s32 	%rd46, %r3, 4;
	add.s64 	%rd47, %rd44, %rd46;
	ld.global.f32 	%f3, [%rd47];
	add.s64 	%rd48, %rd25, %rd39;
	ld.global.f32 	%f4, [%rd48];
	mul.f32 	%f5, %f3, %f4;
	fma.rn.f32 	%f6, %f1, %f2, %f5;
	ld.global.f32 	%f7, [%rd44+4];
	add.s64 	%rd49, %rd26, %rd39;
	ld.global.f32 	%f8, [%rd49];
	fma.rn.f32 	%f9, %f7, %f8, %f6;
	ld.global.f32 	%f10, [%rd47+4];
	add.s64 	%rd50, %rd27, %rd39;
	ld.global.f32 	%f11, [%rd50];
	fma.rn.f32 	%f12, %f10, %f11, %f9;
	mul.wide.s32 	%rd51, %r11, 4;
	add.s64 	%rd52, %rd44, %rd51;
	ld.global.f32 	%f13, [%rd52];
	add.s64 	%rd53, %rd28, %rd39;
	ld.global.f32 	%f14, [%rd53];
	fma.rn.f32 	%f15, %f13, %f14, %f12;
	add.s64 	%rd54, %rd52, %rd46;
	ld.global.f32 	%f16, [%rd54];
	add.s64 	%rd55, %rd29, %rd39;
	ld.global.f32 	%f17, [%rd55];
	fma.rn.f32 	%f18, %f16, %f17, %f15;
	ld.global.f32 	%f19, [%rd52+4];
	add.s64 	%rd56, %rd30, %rd39;
	ld.global.f32 	%f20, [%rd56];
	fma.rn.f32 	%f21, %f19, %f20, %f18;
	ld.global.f32 	%f22, [%rd54+4];
	add.s64 	%rd57, %rd31, %rd39;
	ld.global.f32 	%f23, [%rd57];
	fma.rn.f32 	%f24, %f22, %f23, %f21;
	add.s32 	%r17, %r2, %r1;
	mul.wide.s32 	%rd58, %r17, 4;
	add.s64 	%rd59, %rd32, %rd58;
	st.global.f32 	[%rd59], %f24;
	ld.global.u32 	%r18, [%rd42];
	add.s32 	%r19, %r18, %r14;
	mul.wide.s32 	%rd60, %r19, 4;
	add.s64 	%rd61, %rd33, %rd60;
	ld.global.f32 	%f25, [%rd61];
	ld.global.f32 	%f26, [%rd45];
	add.s64 	%rd62, %rd61, %rd46;
	ld.global.f32 	%f27, [%rd62];
	ld.global.f32 	%f28, [%rd48];
	mul.f32 	%f29, %f27, %f28;
	fma.rn.f32 	%f30, %f25, %f26, %f29;
	ld.global.f32 	%f31, [%rd61+4];
	ld.global.f32 	%f32, [%rd49];
	fma.rn.f32 	%f33, %f31, %f32, %f30;
	ld.global.f32 	%f34, [%rd62+4];
	ld.global.f32 	%f35, [%rd50];
	fma.rn.f32 	%f36, %f34, %f35, %f33;
	add.s64 	%rd63, %rd61, %rd51;
	ld.global.f32 	%f37, [%rd63];
	ld.global.f32 	%f38, [%rd53];
	fma.rn.f32 	%f39, %f37, %f38, %f36;
	add.s64 	%rd64, %rd63, %rd46;
	ld.global.f32 	%f40, [%rd64];
	ld.global.f32 	%f41, [%rd55];
	fma.rn.f32 	%f42, %f40, %f41, %f39;
	ld.global.f32 	%f43, [%rd63+4];
	ld.global.f32 	%f44, [%rd56];
	fma.rn.f32 	%f45, %f43, %f44, %f42;
	ld.global.f32 	%f46, [%rd64+4];
	ld.global.f32 	%f47, [%rd57];
	fma.rn.f32 	%f48, %f46, %f47, %f45;
	add.s64 	%rd65, %rd34, %rd58;
	st.global.f32 	[%rd65], %f48;
	ld.global.u32 	%r20, [%rd42];
	add.s32 	%r21, %r20, %r14;
	mul.wide.s32 	%rd66, %r21, 4;
	add.s64 	%rd67, %rd35, %rd66;
	ld.global.f32 	%f49, [%rd67];
	ld.global.f32 	%f50, [%rd45];
	add.s64 	%rd68, %rd67, %rd46;
	ld.global.f32 	%f51, [%rd68];
	ld.global.f32 	%f52, [%rd48];
	mul.f32 	%f53, %f51, %f52;
	fma.rn.f32 	%f54, %f49, %f50, %f53;
	ld.global.f32 	%f55, [%rd67+4];
	ld.global.f32 	%f56, [%rd49];
	fma.rn.f32 	%f57, %f55, %f56, %f54;
	ld.global.f32 	%f58, [%rd68+4];
	ld.global.f32 	%f59, [%rd50];
	fma.rn.f32 	%f60, %f58, %f59, %f57;
	add.s64 	%rd69, %rd67, %rd51;
	ld.global.f32 	%f61, [%rd69];
	ld.global.f32 	%f62, [%rd53];
	fma.rn.f32 	%f63, %f61, %f62, %f60;
	add.s64 	%rd70, %rd69, %rd46;
	ld.global.f32 	%f64, [%rd70];
	ld.global.f32 	%f65, [%rd55];
	fma.rn.f32 	%f66, %f64, %f65, %f63;
	ld.global.f32 	%f67, [%rd69+4];
	ld.global.f32 	%f68, [%rd56];
	fma.rn.f32 	%f69, %f67, %f68, %f66;
	ld.global.f32 	%f70, [%rd70+4];
	ld.global.f32 	%f71, [%rd57];
	fma.rn.f32 	%f72, %f70, %f71, %f69;
	add.s64 	%rd71, %rd36, %rd58;
	st.global.f32 	[%rd71], %f72;
	ld.global.u32 	%r22, [%rd42];
	add.s32 	%r23, %r22, %r14;
	mul.wide.s32 	%rd72, %r23, 4;
	add.s64 	%rd73, %rd37, %rd72;
	ld.global.f32 	%f73, [%rd73];
	ld.global.f32 	%f74, [%rd45];
	add.s64 	%rd74, %rd73, %rd46;
	ld.global.f32 	%f75, [%rd74];
	ld.global.f32 	%f76, [%rd48];
	mul.f32 	%f77, %f75, %f76;
	fma.rn.f32 	%f78, %f73, %f74, %f77;
	ld.global.f32 	%f79, [%rd73+4];
	ld.global.f32 	%f80, [%rd49];
	fma.rn.f32 	%f81, %f79, %f80, %f78;
	ld.global.f32 	%f82, [%rd74+4];
	ld.global.f32 	%f83, [%rd50];
	fma.rn.f32 	%f84, %f82, %f83, %f81;
	add.s64 	%rd75, %rd73, %rd51;
	ld.global.f32 	%f85, [%rd75];
	ld.global.f32 	%f86, [%rd53];
	fma.rn.f32 	%f87, %f85, %f86, %f84;
	add.s64 	%rd76, %rd75, %rd46;
	ld.global.f32 	%f88, [%rd76];
	ld.global.f32 	%f89, [%rd55];
	fma.rn.f32 	%f90, %f88, %f89, %f87;
	ld.global.f32 	%f91, [%rd75+4];
	ld.global.f32 	%f92, [%rd56];
	fma.rn.f32 	%f93, %f91, %f92, %f90;
	ld.global.f32 	%f94, [%rd76+4];
	ld.global.f32 	%f95, [%rd57];
	fma.rn.f32 	%f96, %f94, %f95, %f93;
	add.s64 	%rd77, %rd38, %rd58;
	st.global.f32 	[%rd77], %f96;
$L__BB3_2:
	ret;

}
	// .globl	_Z8freeSurfPfiiii
.visible .entry _Z8freeSurfPfiiii(
	.param .u64 .ptr .align 1 _Z8freeSurfPfiiii_param_0,
	.param .u32 _Z8freeSurfPfiiii_param_1,
	.param .u32 _Z8freeSurfPfiiii_param_2,
	.param .u32 _Z8freeSurfPfiiii_param_3,
	.param .u32 _Z8freeSurfPfiiii_param_4
)
{
	.reg .pred 	%p<6>;
	.reg .b32 	%r<22>;
	.reg .b64 	%rd<5>;

	ld.param.u64 	%rd1, [_Z8freeSurfPfiiii_param_0];
	ld.param.u32 	%r4, [_Z8freeSurfPfiiii_param_1];
	ld.param.u32 	%r6, [_Z8freeSurfPfiiii_param_2];
	ld.param.u32 	%r5, [_Z8freeSurfPfiiii_param_3];
	ld.param.u32 	%r8, [_Z8freeSurfPfiiii_param_4];
	mov.u32 	%r9, %tid.x;
	mov.u32 	%r10, %ctaid.x;
	mov.u32 	%r11, %ntid.x;
	mad.lo.s32 	%r1, %r10, %r11, %r9;
	mov.u32 	%r12, %tid.y;
	mov.u32 	%r13, %ctaid.y;
	mov.u32 	%r14, %ntid.y;
	mad.lo.s32 	%r15, %r13, %r14, %r12;
	mov.u32 	%r16, %tid.z;
	mov.u32 	%r17, %ctaid.z;
	mov.u32 	%r18, %ntid.z;
	mad.lo.s32 	%r3, %r17, %r18, %r16;
	setp.ge.s32 	%p1, %r1, %r4;
	setp.ge.s32 	%p2, %r15, %r6;
	or.pred  	%p3, %p1, %p2;
	setp.ge.s32 	%p4, %r3, %r8;
	or.pred  	%p5, %p3, %p4;
	@%p5 bra 	$L__BB4_2;
	cvta.to.global.u64 	%rd2, %rd1;
	mad.lo.s32 	%r19, %r5, %r15, %r3;
	mad.lo.s32 	%r20, %r19, %r4, %r1;
	mul.wide.s32 	%rd3, %r20, 4;
	add.s64 	%rd4, %rd2, %rd3;
	mov.b32 	%r21, 0;
	st.global.u32 	[%rd4], %r21;
$L__BB4_2:
	ret;

}
	// .globl	_Z12spongeKernelPfiiii
.visible .entry _Z12spongeKernelPfiiii(
	.param .u64 .ptr .align 1 _Z12spongeKernelPfiiii_param_0,
	.param .u32 _Z12spongeKernelPfiiii_param_1,
	.param .u32 _Z12spongeKernelPfiiii_param_2,
	.param .u32 _Z12spongeKernelPfiiii_param_3,
	.param .u32 _Z12spongeKernelPfiiii_param_4
)
{
	.reg .pred 	%p<56>;
	.reg .b32 	%r<106>;
	.reg .b32 	%f<9>;
	.reg .b64 	%rd<5>;
	.reg .b64 	%fd<119>;

	ld.param.u64 	%rd2, [_Z12spongeKernelPfiiii_param_0];
	ld.param.u32 	%r18, [_Z12spongeKernelPfiiii_param_1];
	ld.param.u32 	%r22, [_Z12spongeKernelPfiiii_param_2];
	ld.param.u32 	%r20, [_Z12spongeKernelPfiiii_param_3];
	ld.param.u32 	%r21, [_Z12spongeKernelPfiiii_param_4];
	mov.u32 	%r23, %tid.x;
	mov.u32 	%r24, %ctaid.x;
	mov.u32 	%r25, %ntid.x;
	mad.lo.s32 	%r1, %r24, %r25, %r23;
	mov.u32 	%r26, %tid.y;
	mov.u32 	%r27, %ctaid.y;
	mov.u32 	%r28, %ntid.y;
	mad.lo.s32 	%r29, %r27, %r28, %r26;
	mov.u32 	%r30, %tid.z;
	mov.u32 	%r31, %ctaid.z;
	mov.u32 	%r32, %ntid.z;
	mad.lo.s32 	%r3, %r31, %r32, %r30;
	setp.ge.s32 	%p1, %r1, %r18;
	setp.ge.s32 	%p2, %r29, %r22;
	or.pred  	%p3, %p1, %p2;
	setp.ge.s32 	%p4, %r3, %r20;
	or.pred  	%p5, %p3, %p4;
	@%p5 bra 	$L__BB5_23;
	cvta.to.global.u64 	%rd3, %rd2;
	min.s32 	%r33, %r1, %r29;
	setp.ge.s32 	%p6, %r33, %r21;
	mad.lo.s32 	%r34, %r20, %r29, %r3;
	mad.lo.s32 	%r35, %r34, %r18, %r1;
	mul.wide.s32 	%rd4, %r35, 4;
	add.s64 	%rd1, %rd3, %rd4;
	@%p6 bra 	$L__BB5_12;
	sub.s32 	%r36, %r21, %r1;
	cvt.rn.f64.s32 	%fd35, %r36;
	add.f64 	%fd1, %fd35, 0dBFF0000000000000;
	{
	.reg .b32 %temp; 
	mov.b64 	{%temp, %r4}, %fd1;
	}
	mov.f64 	%fd36, 0d4000000000000000;
	{
	.reg .b32 %temp; 
	mov.b64 	{%temp, %r37}, %fd36;
	}
	and.b32  	%r6, %r37, 2146435072;
	setp.eq.s32 	%p7, %r6, 1062207488;
	abs.f64 	%fd2, %fd1;
	{ // callseq 0, 0
	.param .b64 param0;
	st.param.f64 	[param0], %fd2;
	.param .b64 retval0;
	call.uni (retval0), 
	__internal_accurate_pow, 
	(
	param0
	);
	ld.param.f64 	%fd37, [retval0];
	} // callseq 0
	setp.lt.s32 	%p8, %r4, 0;
	neg.f64 	%fd39, %fd37;
	selp.f64 	%fd40, %fd39, %fd37, %p7;
	selp.f64 	%fd112, %fd40, %fd37, %p8;
	setp.neu.f64 	%p9, %fd1, 0d0000000000000000;
	@%p9 bra 	$L__BB5_4;
	setp.eq.s32 	%p10, %r6, 1062207488;
	selp.b32 	%r38, %r4, 0, %p10;
	setp.lt.s32 	%p11, %r37, 0;
	or.b32  	%r39, %r38, 2146435072;
	selp.b32 	%r40, %r39, %r38, %p11;
	mov.b32 	%r41, 0;
	mov.b64 	%fd112, {%r41, %r40};
$L__BB5_4:
	add.f64 	%fd41, %fd1, 0d4000000000000000;
	{
	.reg .b32 %temp; 
	mov.b64 	{%temp, %r42}, %fd41;
	}
	and.b32  	%r43, %r42, 2146435072;
	setp.ne.s32 	%p12, %r43, 2146435072;
	setp.neu.f64 	%p13, %fd2, 0d7FF0000000000000;
	or.pred  	%p14, %p13, %p12;
	@%p14 bra 	$L__BB5_6;
	setp.lt.s32 	%p15, %r4, 0;
	setp.eq.s32 	%p16, %r6, 1062207488;
	setp.lt.s32 	%p17, %r37, 0;
	selp.b32 	%r45, 0, 2146435072, %p17;
	and.b32  	%r46, %r37, 2147483647;
	setp.ne.s32 	%p18, %r46, 1071644672;
	or.b32  	%r47, %r45, -2147483648;
	selp.b32 	%r48, %r47, %r45, %p18;
	selp.b32 	%r49, %r48, %r45, %p16;
	selp.b32 	%r50, %r49, %r45, %p15;
	mov.b32 	%r51, 0;
	mov.b64 	%fd112, {%r51, %r50};
$L__BB5_6:
	setp.eq.s32 	%p19, %r6, 1062207488;
	setp.eq.f64 	%p20, %fd1, 0d3FF0000000000000;
	mul.f64 	%fd42, %fd112, 0dBFBAF8E8A0000000;
	selp.f64 	%fd8, 0dBFBAF8E8A0000000, %fd42, %p20;
	cvt.rn.f64.s32 	%fd43, %r21;
	{
	.reg .b32 %temp; 
	mov.b64 	{%temp, %r7}, %fd43;
	}
	abs.f64 	%fd44, %fd43;
	{ // callseq 1, 0
	.param .b64 param0;
	st.param.f64 	[param0], %fd44;
	.param .b64 retval0;
	call.uni (retval0), 
	__internal_accurate_pow, 
	(
	param0
	);
	ld.param.f64 	%fd45, [retval0];
	} // callseq 1
	setp.lt.s32 	%p21, %r7, 0;
	neg.f64 	%fd47, %fd45;
	selp.f64 	%fd48, %fd47, %fd45, %p19;
	selp.f64 	%fd113, %fd48, %fd45, %p21;
	setp.ne.s32 	%p22, %r21, 0;
	@%p22 bra 	$L__BB5_8;
	setp.eq.s32 	%p23, %r6, 1062207488;
	selp.b32 	%r53, %r7, 0, %p23;
	setp.lt.s32 	%p24, %r37, 0;
	or.b32  	%r54, %r53, 2146435072;
	selp.b32 	%r55, %r54, %r53, %p24;
	mov.b32 	%r56, 0;
	mov.b64 	%fd113, {%r56, %r55};
$L__BB5_8:
	setp.eq.s32 	%p25, %r21, 1;
	selp.f64 	%fd49, 0d3FF0000000000000, %fd113, %p25;
	div.rn.f64 	%fd12, %fd8, %fd49;
	abs.f64 	%fd13, %fd12;
	neg.f64 	%fd50, %fd13;
	fma.rn.f64 	%fd51, %fd13, 0dBFF71547652B82FE, 0d4338000000000000;
	{
	.reg .b32 %temp; 
	mov.b64 	{%r8, %temp}, %fd51;
	}
	mov.f64 	%fd52, 0dC338000000000000;
	add.rn.f64 	%fd53, %fd51, %fd52;
	fma.rn.f64 	%fd54, %fd53, 0dBFE62E42FEFA39EF, %fd50;
	fma.rn.f64 	%fd55, %fd53, 0dBC7ABC9E3B39803F, %fd54;
	fma.rn.f64 	%fd56, %fd55, 0d3E5ADE1569CE2BDF, 0d3E928AF3FCA213EA;
	fma.rn.f64 	%fd57, %fd56, %fd55, 0d3EC71DEE62401315;
	fma.rn.f64 	%fd58, %fd57, %fd55, 0d3EFA01997C89EB71;
	fma.rn.f64 	%fd59, %fd58, %fd55, 0d3F2A01A014761F65;
	fma.rn.f64 	%fd60, %fd59, %fd55, 0d3F56C16C1852B7AF;
	fma.rn.f64 	%fd61, %fd60, %fd55, 0d3F81111111122322;
	fma.rn.f64 	%fd62, %fd61, %fd55, 0d3FA55555555502A1;
	fma.rn.f64 	%fd63, %fd62, %fd55, 0d3FC5555555555511;
	fma.rn.f64 	%fd64, %fd63, %fd55, 0d3FE000000000000B;
	fma.rn.f64 	%fd65, %fd64, %fd55, 0d3FF0000000000000;
	fma.rn.f64 	%fd66, %fd65, %fd55, 0d3FF0000000000000;
	{
	.reg .b32 %temp; 
	mov.b64 	{%r9, %temp}, %fd66;
	}
	{
	.reg .b32 %temp; 
	mov.b64 	{%temp, %r10}, %fd66;
	}
	shl.b32 	%r57, %r8, 20;
	add.s32 	%r58, %r57, %r10;
	mov.b64 	%fd114, {%r9, %r58};
	{
	.reg .b32 %temp; 
	mov.b64 	{%temp, %r59}, %fd50;
	}
	mov.b32 	%f3, %r59;
	abs.f32 	%f1, %f3;
	setp.lt.f32 	%p26, %f1, 0f4086232B;
	@%p26 bra 	$L__BB5_11;
	setp.ne.f64 	%p27, %fd12, 0d0000000000000000;
	mov.f64 	%fd67, 0d7FF0000000000000;
	sub.f64 	%fd68, %fd67, %fd13;
	selp.f64 	%fd114, 0d0000000000000000, %fd68, %p27;
	setp.geu.f32 	%p28, %f1, 0f40874800;
	@%p28 bra 	$L__BB5_11;
	shr.u32 	%r60, %r8, 31;
	add.s32 	%r61, %r8, %r60;
	shr.s32 	%r62, %r61, 1;
	shl.b32 	%r63, %r62, 20;
	add.s32 	%r64, %r10, %r63;
	mov.b64 	%fd69, {%r9, %r64};
	sub.s32 	%r65, %r8, %r62;
	shl.b32 	%r66, %r65, 20;
	add.s32 	%r67, %r66, 1072693248;
	mov.b32 	%r68, 0;
	mov.b64 	%fd70, {%r68, %r67};
	mul.f64 	%fd114, %fd70, %fd69;
$L__BB5_11:
	ld.global.f32 	%f4, [%rd1];
	cvt.f64.f32 	%fd71, %f4;
	mul.f64 	%fd72, %fd114, %fd71;
	cvt.rn.f32.f64 	%f5, %fd72;
	st.global.f32 	[%rd1], %f5;
$L__BB5_12:
	sub.s32 	%r69, %r18, %r21;
	setp.le.s32 	%p29, %r1, %r69;
	sub.s32 	%r70, %r22, %r21;
	setp.le.s32 	%p30, %r29, %r70;
	and.pred  	%p31, %p29, %p30;
	sub.s32 	%r71, %r20, %r21;
	setp.le.s32 	%p32, %r3, %r71;
	and.pred  	%p33, %p31, %p32;
	@%p33 bra 	$L__BB5_23;
	sub.s32 	%r72, %r1, %r18;
	add.s32 	%r73, %r72, %r21;
	cvt.rn.f64.s32 	%fd73, %r73;
	add.f64 	%fd18, %fd73, 0dBFF0000000000000;
	{
	.reg .b32 %temp; 
	mov.b64 	{%temp, %r11}, %fd18;
	}
	mov.f64 	%fd74, 0d4000000000000000;
	{
	.reg .b32 %temp; 
	mov.b64 	{%temp, %r74}, %fd74;
	}
	and.b32  	%r13, %r74, 2146435072;
	setp.eq.s32 	%p34, %r13, 1062207488;
	abs.f64 	%fd19, %fd18;
	{ // callseq 2, 0
	.param .b64 param0;
	st.param.f64 	[param0], %fd19;
	.param .b64 retval0;
	call.uni (retval0), 
	__internal_accurate_pow, 
	(
	param0
	);
	ld.param.f64 	%fd75, [retval0];
	} // callseq 2
	setp.lt.s32 	%p35, %r11, 0;
	neg.f64 	%fd77, %fd75;
	selp.f64 	%fd78, %fd77, %fd75, %p34;
	selp.f64 	%fd116, %fd78, %fd75, %p35;
	setp.neu.f64 	%p36, %fd18, 0d0000000000000000;
	@%p36 bra 	$L__BB5_15;
	setp.eq.s32 	%p37, %r13, 1062207488;
	selp.b32 	%r75, %r11, 0, %p37;
	setp.lt.s32 	%p38, %r74, 0;
	or.b32  	%r76, %r75, 2146435072;
	selp.b32 	%r77, %r76, %r75, %p38;
	mov.b32 	%r78, 0;
	mov.b64 	%fd116, {%r78, %r77};
$L__BB5_15:
	add.f64 	%fd79, %fd18, 0d4000000000000000;
	{
	.reg .b32 %temp; 
	mov.b64 	{%temp, %r79}, %fd79;
	}
	and.b32  	%r80, %r79, 2146435072;
	setp.ne.s32 	%p39, %r80, 2146435072;
	setp.neu.f64 	%p40, %fd19, 0d7FF0000000000000;
	or.pred  	%p41, %p40, %p39;
	@%p41 bra 	$L__BB5_17;
	setp.lt.s32 	%p42, %r11, 0;
	setp.eq.s32 	%p43, %r13, 1062207488;
	setp.lt.s32 	%p44, %r74, 0;
	selp.b32 	%r82, 0, 2146435072, %p44;
	and.b32  	%r83, %r74, 2147483647;
	setp.ne.s32 	%p45, %r83, 1071644672;
	or.b32  	%r84, %r82, -2147483648;
	selp.b32 	%r85, %r84, %r82, %p45;
	selp.b32 	%r86, %r85, %r82, %p43;
	selp.b32 	%r87, %r86, %r82, %p42;
	mov.b32 	%r88, 0;
	mov.b64 	%fd116, {%r88, %r87};
$L__BB5_17:
	setp.eq.s32 	%p46, %r13, 1062207488;
	setp.eq.f64 	%p47, %fd18, 0d3FF0000000000000;
	mul.f64 	%fd80, %fd116, 0dBFBAF8E8A0000000;
	selp.f64 	%fd25, 0dBFBAF8E8A0000000, %fd80, %p47;
	cvt.rn.f64.s32 	%fd81, %r21;
	{
	.reg .b32 %temp; 
	mov.b64 	{%temp, %r14}, %fd81;
	}
	abs.f64 	%fd82, %fd81;
	{ // callseq 3, 0
	.param .b64 param0;
	st.param.f64 	[param0], %fd82;
	.param .b64 retval0;
	call.uni (retval0), 
	__internal_accurate_pow, 
	(
	param0
	);
	ld.param.f64 	%fd83, [retval0];
	} // callseq 3
	setp.lt.s32 	%p48, %r14, 0;
	neg.f64 	%fd85, %fd83;
	selp.f64 	%fd86, %fd85, %fd83, %p46;
	selp.f64 	%fd117, %fd86, %fd83, %p48;
	setp.ne.s32 	%p49, %r21, 0;
	@%p49 bra 	$L__BB5_19;
	setp.eq.s32 	%p50, %r13, 1062207488;
	selp.b32 	%r90, %r14, 0, %p50;
	setp.lt.s32 	%p51, %r74, 0;
	or.b32  	%r91, %r90, 2146435072;
	selp.b32 	%r92, %r91, %r90, %p51;
	mov.b32 	%r93, 0;
	mov.b64 	%fd117, {%r93, %r92};
$L__BB5_19:
	setp.eq.s32 	%p52, %r21, 1;
	selp.f64 	%fd87, 0d3FF0000000000000, %fd117, %p52;
	div.rn.f64 	%fd29, %fd25, %fd87;
	abs.f64 	%fd30, %fd29;
	neg.f64 	%fd88, %fd30;
	fma.rn.f64 	%fd89, %fd30, 0dBFF71547652B82FE, 0d4338000000000000;
	{
	.reg .b32 %temp; 
	mov.b64 	{%r15, %temp}, %fd89;
	}
	mov.f64 	%fd90, 0dC338000000000000;
	add.rn.f64 	%fd91, %fd89, %fd90;
	fma.rn.f64 	%fd92, %fd91, 0dBFE62E42FEFA39EF, %fd88;
	fma.rn.f64 	%fd93, %fd91, 0dBC7ABC9E3B39803F, %fd92;
	fma.rn.f64 	%fd94, %fd93, 0d3E5ADE1569CE2BDF, 0d3E928AF3FCA213EA;
	fma.rn.f64 	%fd95, %fd94, %fd93, 0d3EC71DEE62401315;
	fma.rn.f64 	%fd96, %fd95, %fd93, 0d3EFA01997C89EB71;
	fma.rn.f64 	%fd97, %fd96, %fd93, 0d3F2A01A014761F65;
	fma.rn.f64 	%fd98, %fd97, %fd93, 0d3F56C16C1852B7AF;
	fma.rn.f64 	%fd99, %fd98, %fd93, 0d3F81111111122322;
	fma.rn.f64 	%fd100, %fd99, %fd93, 0d3FA55555555502A1;
	fma.rn.f64 	%fd101, %fd100, %fd93, 0d3FC5555555555511;
	fma.rn.f64 	%fd102, %fd101, %fd93, 0d3FE000000000000B;
	fma.rn.f64 	%fd103, %fd102, %fd93, 0d3FF0000000000000;
	fma.rn.f64 	%fd104, %fd103, %fd93, 0d3FF0000000000000;
	{
	.reg .b32 %temp; 
	mov.b64 	{%r16, %temp}, %fd104;
	}
	{
	.reg .b32 %temp; 
	mov.b64 	{%temp, %r17}, %fd104;
	}
	shl.b32 	%r94, %r15, 20;
	add.s32 	%r95, %r94, %r17;
	mov.b64 	%fd118, {%r16, %r95};
	{
	.reg .b32 %temp; 
	mov.b64 	{%temp, %r96}, %fd88;
	}
	mov.b32 	%f6, %r96;
	abs.f32 	%f2, %f6;
	setp.lt.f32 	%p53, %f2, 0f4086232B;
	@%p53 bra 	$L__BB5_22;
	setp.ne.f64 	%p54, %fd29, 0d0000000000000000;
	mov.f64 	%fd105, 0d7FF0000000000000;
	sub.f64 	%fd106, %fd105, %fd30;
	selp.f64 	%fd118, 0d0000000000000000, %fd106, %p54;
	setp.geu.f32 	%p55, %f2, 0f40874800;
	@%p55 bra 	$L__BB5_22;
	shr.u32 	%r97, %r15, 31;
	add.s32 	%r98, %r15, %r97;
	shr.s32 	%r99, %r98, 1;
	shl.b32 	%r100, %r99, 20;
	add.s32 	%r101, %r17, %r100;
	mov.b64 	%fd107, {%r16, %r101};
	sub.s32 	%r102, %r15, %r99;
	shl.b32 	%r103, %r102, 20;
	add.s32 	%r104, %r103, 1072693248;
	mov.b32 	%r105, 0;
	mov.b64 	%fd108, {%r105, %r104};
	mul.f64 	%fd118, %fd108, %fd107;
$L__BB5_22:
	ld.global.f32 	%f7, [%rd1];
	cvt.f64.f32 	%fd109, %f7;
	mul.f64 	%fd110, %fd118, %fd109;
	cvt.rn.f32.f64 	%f8, %fd110;
	st.global.f32 	[%rd1], %f8;
$L__BB5_23:
	ret;

}
.func  (.param .b64 func_retval0) __internal_accurate_pow(
	.param .b64 __internal_accurate_pow_param_0
)
{
	.reg .pred 	%p<8>;
	.reg .b32 	%r<49>;
	.reg .b32 	%f<3>;
	.reg .b64 	%fd<109>;

	ld.param.f64 	%fd10, [__internal_accurate_pow_param_0];
	{
	.reg .b32 %temp; 
	mov.b64 	{%temp, %r46}, %fd10;
	}
	{
	.reg .b32 %temp; 
	mov.b64 	{%r45, %temp}, %fd10;
	}
	shr.u32 	%r47, %r46, 20;
	setp.gt.u32 	%p1, %r46, 1048575;
	@%p1 bra 	$L__BB6_2;
	mul.f64 	%fd11, %fd10, 0d4350000000000000;
	{
	.reg .b32 %temp; 
	mov.b64 	{%temp, %r46}, %fd11;
	}
	{
	.reg .b32 %temp; 
	mov.b64 	{%r45, %temp}, %fd11;
	}
	shr.u32 	%r16, %r46, 20;
	add.s32 	%r47, %r16, -54;
$L__BB6_2:
	add.s32 	%r48, %r47, -1023;
	and.b32  	%r17, %r46, -2146435073;
	or.b32  	%r18, %r17, 1072693248;
	mov.b64 	%fd107, {%r45, %r18};
	setp.lt.u32 	%p2, %r18, 1073127583;
	@%p2 bra 	$L__BB6_4;
	{
	.reg .b32 %temp; 
	mov.b64 	{%r19, %temp}, %fd107;
	}
	{
	.reg .b32 %temp; 
	mov.b64 	{%temp, %r20}, %fd107;
	}
	add.s32 	%r21, %r20, -1048576;
	mov.b64 	%fd107, {%r19, %r21};
	add.s32 	%r48, %r47, -1022;
$L__BB6_4:
	add.f64 	%fd12, %fd107, 0dBFF0000000000000;
	add.f64 	%fd13, %fd107, 0d3FF0000000000000;
	rcp.approx.ftz.f64 	%fd14, %fd13;
	neg.f64 	%fd15, %fd13;
	fma.rn.f64 	%fd16, %fd15, %fd14, 0d3FF0000000000000;
	fma.rn.f64 	%fd17, %fd16, %fd16, %fd16;
	fma.rn.f64 	%fd18, %fd17, %fd14, %fd14;
	mul.f64 	%fd19, %fd12, %fd18;
	fma.rn.f64 	%fd20, %fd12, %fd18, %fd19;
	mul.f64 	%fd21, %fd20, %fd20;
	fma.rn.f64 	%fd22, %fd21, 0d3EB0F5FF7D2CAFE2, 0d3ED0F5D241AD3B5A;
	fma.rn.f64 	%fd23, %fd22, %fd21, 0d3EF3B20A75488A3F;
	fma.rn.f64 	%fd24, %fd23, %fd21, 0d3F1745CDE4FAECD5;
	fma.rn.f64 	%fd25, %fd24, %fd21, 0d3F3C71C7258A578B;
	fma.rn.f64 	%fd26, %fd25, %fd21, 0d3F6249249242B910;
	fma.rn.f64 	%fd27, %fd26, %fd21, 0d3F89999999999DFB;
	sub.f64 	%fd28, %fd12, %fd20;
	add.f64 	%fd29, %fd28, %fd28;
	neg.f64 	%fd30, %fd20;
	fma.rn.f64 	%fd31, %fd30, %fd12, %fd29;
	mul.f64 	%fd32, %fd18, %fd31;
	fma.rn.f64 	%fd33, %fd21, %fd27, 0d3FB5555555555555;
	mov.f64 	%fd34, 0d3FB5555555555555;
	sub.f64 	%fd35, %fd34, %fd33;
	fma.rn.f64 	%fd36, %fd21, %fd27, %fd35;
	add.f64 	%fd37, %fd36, 0dBC46A4CB00B9E7B0;
	add.f64 	%fd38, %fd33, %fd37;
	sub.f64 	%fd39, %fd33, %fd38;
	add.f64 	%fd40, %fd37, %fd39;
	mul.rn.f64 	%fd41, %fd20, %fd20;
	neg.f64 	%fd42, %fd41;
	fma.rn.f64 	%fd43, %fd20, %fd20, %fd42;
	{
	.reg .b32 %temp; 
	mov.b64 	{%r22, %temp}, %fd32;
	}
	{
	.reg .b32 %temp; 
	mov.b64 	{%temp, %r23}, %fd32;
	}
	add.s32 	%r24, %r23, 1048576;
	mov.b64 	%fd44, {%r22, %r24};
	fma.rn.f64 	%fd45, %fd20, %fd44, %fd43;
	mul.rn.f64 	%fd46, %fd41, %fd20;
	neg.f64 	%fd47, %fd46;
	fma.rn.f64 	%fd48, %fd41, %fd20, %fd47;
	fma.rn.f64 	%fd49, %fd41, %fd32, %fd48;
	fma.rn.f64 	%fd50, %fd45, %fd20, %fd49;
	mul.rn.f64 	%fd51, %fd38, %fd46;
	neg.f64 	%fd52, %fd51;
	fma.rn.f64 	%fd53, %fd38, %fd46, %fd52;
	fma.rn.f64 	%fd54, %fd38, %fd50, %fd53;
	fma.rn.f64 	%fd55, %fd40, %fd46, %fd54;
	add.f64 	%fd56, %fd51, %fd55;
	sub.f64 	%fd57, %fd51, %fd56;
	add.f64 	%fd58, %fd55, %fd57;
	add.f64 	%fd59, %fd20, %fd56;
	sub.f64 	%fd60, %fd20, %fd59;
	add.f64 	%fd61, %fd56, %fd60;
	add.f64 	%fd62, %fd58, %fd61;
	add.f64 	%fd63, %fd32, %fd62;
	add.f64 	%fd64, %fd59, %fd63;
	sub.f64 	%fd65, %fd59, %fd64;
	add.f64 	%fd66, %fd63, %fd65;
	xor.b32  	%r25, %r48, -2147483648;
	mov.b32 	%r26, 1127219200;
	mov.b64 	%fd67, {%r25, %r26};
	mov.b32 	%r27, -2147483648;
	mov.b64 	%fd68, {%r27, %r26};
	sub.f64 	%fd69, %fd67, %fd68;
	fma.rn.f64 	%fd70, %fd69, 0d3FE62E42FEFA39EF, %fd64;
	fma.rn.f64 	%fd71, %fd69, 0dBFE62E42FEFA39EF, %fd70;
	sub.f64 	%fd72, %fd71, %fd64;
	sub.f64 	%fd73, %fd66, %fd72;
	fma.rn.f64 	%fd74, %fd69, 0d3C7ABC9E3B39803F, %fd73;
	add.f64 	%fd75, %fd70, %fd74;
	sub.f64 	%fd76, %fd70, %fd75;
	add.f64 	%fd77, %fd74, %fd76;
	mov.f64 	%fd78, 0d4000000000000000;
	{
	.reg .b32 %temp; 
	mov.b64 	{%temp, %r28}, %fd78;
	}
	{
	.reg .b32 %temp; 
	mov.b64 	{%r29, %temp}, %fd78;
	}
	shl.b32 	%r30, %r28, 1;
	setp.gt.u32 	%p3, %r30, -33554433;
	and.b32  	%r31, %r28, -15728641;
	selp.b32 	%r32, %r31, %r28, %p3;
	mov.b64 	%fd79, {%r29, %r32};
	mul.rn.f64 	%fd80, %fd75, %fd79;
	neg.f64 	%fd81, %fd80;
	fma.rn.f64 	%fd82, %fd75, %fd79, %fd81;
	fma.rn.f64 	%fd83, %fd77, %fd79, %fd82;
	add.f64 	%fd4, %fd80, %fd83;
	sub.f64 	%fd84, %fd80, %fd4;
	add.f64 	%fd5, %fd83, %fd84;
	fma.rn.f64 	%fd85, %fd4, 0d3FF71547652B82FE, 0d4338000000000000;
	{
	.reg .b32 %temp; 
	mov.b64 	{%r13, %temp}, %fd85;
	}
	mov.f64 	%fd86, 0dC338000000000000;
	add.rn.f64 	%fd87, %fd85, %fd86;
	fma.rn.f64 	%fd88, %fd87, 0dBFE62E42FEFA39EF, %fd4;
	fma.rn.f64 	%fd89, %fd87, 0dBC7ABC9E3B39803F, %fd88;
	fma.rn.f64 	%fd90, %fd89, 0d3E5ADE1569CE2BDF, 0d3E928AF3FCA213EA;
	fma.rn.f64 	%fd91, %fd90, %fd89, 0d3EC71DEE62401315;
	fma.rn.f64 	%fd92, %fd91, %fd89, 0d3EFA01997C89EB71;
	fma.rn.f64 	%fd93, %fd92, %fd89, 0d3F2A01A014761F65;
	fma.rn.f64 	%fd94, %fd93, %fd89, 0d3F56C16C1852B7AF;
	fma.rn.f64 	%fd95, %fd94, %fd89, 0d3F81111111122322;
	fma.rn.f64 	%fd96, %fd95, %fd89, 0d3FA55555555502A1;
	fma.rn.f64 	%fd97, %fd96, %fd89, 0d3FC5555555555511;
	fma.rn.f64 	%fd98, %fd97, %fd89, 0d3FE000000000000B;
	fma.rn.f64 	%fd99, %fd98, %fd89, 0d3FF0000000000000;
	fma.rn.f64 	%fd100, %fd99, %fd89, 0d3FF0000000000000;
	{
	.reg .b32 %temp; 
	mov.b64 	{%r14, %temp}, %fd100;
	}
	{
	.reg .b32 %temp; 
	mov.b64 	{%temp, %r15}, %fd100;
	}
	shl.b32 	%r33, %r13, 20;
	add.s32 	%r34, %r33, %r15;
	mov.b64 	%fd108, {%r14, %r34};
	{
	.reg .b32 %temp; 
	mov.b64 	{%temp, %r35}, %fd4;
	}
	mov.b32 	%f2, %r35;
	abs.f32 	%f1, %f2;
	setp.lt.f32 	%p4, %f1, 0f4086232B;
	@%p4 bra 	$L__BB6_7;
	setp.lt.f64 	%p5, %fd4, 0d0000000000000000;
	add.f64 	%fd101, %fd4, 0d7FF0000000000000;
	selp.f64 	%fd108, 0d0000000000000000, %fd101, %p5;
	setp.geu.f32 	%p6, %f1, 0f40874800;
	@%p6 bra 	$L__BB6_7;
	shr.u32 	%r36, %r13, 31;
	add.s32 	%r37, %r13, %r36;
	shr.s32 	%r38, %r37, 1;
	shl.b32 	%r39, %r38, 20;
	add.s32 	%r40, %r15, %r39;
	mov.b64 	%fd102, {%r14, %r40};
	sub.s32 	%r41, %r13, %r38;
	shl.b32 	%r42, %r41, 20;
	add.s32 	%r43, %r42, 1072693248;
	mov.b32 	%r44, 0;
	mov.b64 	%fd103, {%r44, %r43};
	mul.f64 	%fd108, %fd103, %fd102;
$L__BB6_7:
	abs.f64 	%fd104, %fd108;
	setp.eq.f64 	%p7, %fd104, 0d7FF0000000000000;
	fma.rn.f64 	%fd105, %fd108, %fd5, %fd108;
	selp.f64 	%fd106, %fd108, %fd105, %p7;
	st.param.f64 	[func_retval0], %fd106;
	ret;

}


// ===== COMPILED SASS (sm_100) =====

	.target	sm_100

	.elftype	@"ET_EXEC"


//--------------------- .note.nv.tkinfo           --------------------------
	.section	.note.nv.tkinfo,"",@"SHT_NOTE"
	.sectionflags	@"SHF_NOTE_NV_TKINFO"
	.tkinfo
        /*0018*/ 	.word	0x00000002
        /*0030*/ 	.string	""
        /*0030*/ 	.string	"ptxas"
        /*0030*/ 	.string	"Cuda compilation tools, release 13.0, V13.0.88"
        /*0030*/ 	.string	"Build cuda_13.0.r13.0/compiler.36424714_0"
        /*0030*/ 	.string	"-arch sm_100 -m 64 "



//--------------------- .note.nv.cuinfo           --------------------------
	.section	.note.nv.cuinfo,"",@"SHT_NOTE"
	.sectionflags	@"SHF_NOTE_NV_CUINFO"
        /*0018*/ 	.short	0x0002
        /*001a*/ 	.short	0x0064
        /*001c*/ 	.short	0x0082
	.zero		2


//--------------------- .nv.info                  --------------------------
	.section	.nv.info,"",@"SHT_CUDA_INFO"
	.align	4


	//----- nvinfo : EIATTR_REGCOUNT
	.align		4
        /*0000*/ 	.byte	0x04, 0x2f
        /*0002*/ 	.short	(.L_2 - .L_1)
	.align		4
.L_1:
        /*0004*/ 	.word	index@(_Z15lint3d_bell_gpuPfS_S_S_S_S_S_S_S_S_S_PiS0_S0_iiiiiii)
        /*0008*/ 	.word	0x00000020


	//----- nvinfo : EIATTR_FRAME_SIZE
	.align		4
.L_2:
        /*000c*/ 	.byte	0x04, 0x11
        /*000e*/ 	.short	(.L_4 - .L_3)
	.align		4
.L_3:
        /*0010*/ 	.word	index@(_Z15lint3d_bell_gpuPfS_S_S_S_S_S_S_S_S_S_PiS0_S0_iiiiiii)
        /*0014*/ 	.word	0x00000000


	//----- nvinfo : EIATTR_REGCOUNT
	.align		4
.L_4:
        /*0018*/ 	.byte	0x04, 0x2f
        /*001a*/ 	.short	(.L_6 - .L_5)
	.align		4
.L_5:
        /*001c*/ 	.word	index@(_Z11grad3d_cpmlPfS_S_S_S_S_ffffiiii)
        /*0020*/ 	.word	0x00000020


	//----- nvinfo : EIATTR_FRAME_SIZE
	.align		4
.L_6:
        /*0024*/ 	.byte	0x04, 0x11
        /*0026*/ 	.short	(.L_8 - .L_7)
	.align		4
.L_7:
        /*0028*/ 	.word	index@($__internal_2_$__cuda_sm3x_div_rn_noftz_f32_slowpath)
        /*002c*/ 	.word	0x00000000


	//----- nvinfo : EIATTR_FRAME_SIZE
	.align		4
.L_8:
        /*0030*/ 	.byte	0x04, 0x11
        /*0032*/ 	.short	(.L_10 - .L_9)
	.align		4
.L_9:
        /*0034*/ 	.word	index@($__internal_1_$__cuda_sm20_rcp_rn_f32_slowpath)
        /*0038*/ 	.word	0x00000000


	//----- nvinfo : EIATTR_FRAME_SIZE
	.align		4
.L_10:
        /*003c*/ 	.byte	0x04, 0x11
        /*003e*/ 	.short	(.L_12 - .L_11)
	.align		4
.L_11:
        /*0040*/ 	.word	index@(_Z11grad3d_cpmlPfS_S_S_S_S_ffffiiii)
        /*0044*/ 	.word	0x00000000


	//----- nvinfo : EIATTR_REGCOUNT
	.align		4
.L_12:
        /*0048*/ 	.byte	0x04, 0x2f
        /*004a*/ 	.short	(.L_14 - .L_13)
	.align		4
.L_13:
        /*004c*/ 	.word	index@(_Z10div3d_cpmlPfS_S_S_S_S_ffffiiii)
        /*0050*/ 	.word	0x00000020


	//----- nvinfo : EIATTR_FRAME_SIZE
	.align		4
.L_14:
        /*0054*/ 	.byte	0x04, 0x11
        /*0056*/ 	.short	(.L_16 - .L_15)
	.align		4
.L_15:
        /*0058*/ 	.word	index@(_Z10div3d_cpmlPfS_S_S_S_S_ffffiiii)
        /*005c*/ 	.word	0x00000000


	//----- nvinfo : EIATTR_REGCOUNT
	.align		4
.L_16:
        /*0060*/ 	.byte	0x04, 0x2f
        /*0062*/ 	.short	(.L_18 - .L_17)
	.align		4
.L_17:
        /*0064*/ 	.word	index@(_Z18lint3d_extract_gpuPfS_S_S_iiiiiS_S_S_S_PiS0_S0_S_S_S_S_S_S_S_S_)
        /*0068*/ 	.word	0x00000020


	//----- nvinfo : EIATTR_FRAME_SIZE
	.align		4
.L_18:
        /*006c*/ 	.byte	0x04, 0x11
        /*006e*/ 	.short	(.L_20 - .L_19)
	.align		4
.L_19:
        /*0070*/ 	.word	index@(_Z18lint3d_extract_gpuPfS_S_S_iiiiiS_S_S_S_PiS0_S0_S_S_S_S_S_S_S_S_)
        /*0074*/ 	.word	0x00000000


	//----- nvinfo : EIATTR_REGCOUNT
	.align		4
.L_20:
        /*0078*/ 	.byte	0x04, 0x2f
        /*007a*/ 	.short	(.L_22 - .L_21)
	.align		4
.L_21:
        /*007c*/ 	.word	index@(_Z8freeSurfPfiiii)
        /*0080*/ 	.word	0x0000000a


	//----- nvinfo : EIATTR_FRAME_SIZE
	.align		4
.L_22:
        /*0084*/ 	.byte	0x04, 0x11
        /*0086*/ 	.short	(.L_24 - .L_23)
	.align		4
.L_23:
        /*0088*/ 	.word	index@(_Z8freeSurfPfiiii)
        /*008c*/ 	.word	0x00000000


	//----- nvinfo : EIATTR_REGCOUNT
	.align		4
.L_24:
        /*0090*/ 	.byte	0x04, 0x2f
        /*0092*/ 	.short	(.L_26 - .L_25)
	.align		4
.L_25:
        /*0094*/ 	.word	index@(_Z12spongeKernelPfiiii)
        /*0098*/ 	.word	0x00000020


	//----- nvinfo : EIATTR_FRAME_SIZE
	.align		4
.L_26:
        /*009c*/ 	.byte	0x04, 0x11
        /*009e*/ 	.short	(.L_28 - .L_27)
	.align		4
.L_27:
        /*00a0*/ 	.word	index@($_Z12spongeKernelPfiiii$__internal_accurate_pow)
        /*00a4*/ 	.word	0x00000000


	//----- nvinfo : EIATTR_FRAME_SIZE
	.align		4
.L_28:
        /*00a8*/ 	.byte	0x04, 0x11
        /*00aa*/ 	.short	(.L_30 - .L_29)
	.align		4
.L_29:
        /*00ac*/ 	.word	index@($__internal_0_$__cuda_sm20_div_rn_f64_full)
        /*00b0*/ 	.word	0x00000000


	//----- nvinfo : EIATTR_FRAME_SIZE
	.align		4
.L_30:
        /*00b4*/ 	.byte	0x04, 0x11
        /*00b6*/ 	.short	(.L_32 - .L_31)
	.align		4
.L_31:
        /*00b8*/ 	.word	index@(_Z12spongeKernelPfiiii)
        /*00bc*/ 	.word	0x00000000


	//----- nvinfo : EIATTR_MIN_STACK_SIZE
	.align		4
.L_32:
        /*00c0*/ 	.byte	0x04, 0x12
        /*00c2*/ 	.short	(.L_34 - .L_33)
	.align		4
.L_33:
        /*00c4*/ 	.word	index@(_Z12spongeKernelPfiiii)
        /*00c8*/ 	.word	0x00000000


	//----- nvinfo : EIATTR_MIN_STACK_SIZE
	.align		4
.L_34:
        /*00cc*/ 	.byte	0x04, 0x12
        /*00ce*/ 	.short	(.L_36 - .L_35)
	.align		4
.L_35:
        /*00d0*/ 	.word	index@(_Z8freeSurfPfiiii)
        /*00d4*/ 	.word	0x00000000


	//----- nvinfo : EIATTR_MIN_STACK_SIZE
	.align		4
.L_36:
        /*00d8*/ 	.byte	0x04, 0x12
        /*00da*/ 	.short	(.L_38 - .L_37)
	.align		4
.L_37:
        /*00dc*/ 	.word	index@(_Z18lint3d_extract_gpuPfS_S_S_iiiiiS_S_S_S_PiS0_S0_S_S_S_S_S_S_S_S_)
        /*00e0*/ 	.word	0x00000000


	//----- nvinfo : EIATTR_MIN_STACK_SIZE
	.align		4
.L_38:
        /*00e4*/ 	.byte	0x04, 0x12
        /*00e6*/ 	.short	(.L_40 - .L_39)
	.align		4
.L_39:
        /*00e8*/ 	.word	index@(_Z10div3d_cpmlPfS_S_S_S_S_ffffiiii)
        /*00ec*/ 	.word	0x00000000


	//----- nvinfo : EIATTR_MIN_STACK_SIZE
	.align		4
.L_40:
        /*00f0*/ 	.byte	0x04, 0x12
        /*00f2*/ 	.short	(.L_42 - .L_41)
	.align		4
.L_41:
        /*00f4*/ 	.word	index@(_Z11grad3d_cpmlPfS_S_S_S_S_ffffiiii)
        /*00f8*/ 	.word	0x00000000


	//----- nvinfo : EIATTR_MIN_STACK_SIZE
	.align		4
.L_42:
        /*00fc*/ 	.byte	0x04, 0x12
        /*00fe*/ 	.short	(.L_44 - .L_43)
	.align		4
.L_43:
        /*0100*/ 	.word	index@(_Z15lint3d_bell_gpuPfS_S_S_S_S_S_S_S_S_S_PiS0_S0_iiiiiii)
        /*0104*/ 	.word	0x00000000
.L_44:


//--------------------- .nv.compat                --------------------------
	.section	.nv.compat,"",@"SHT_CUDA_COMPAT_INFO"
	.align	4
        /*0000*/ 	.byte	0x02, 0x09, 0x00, 0x00, 0x02, 0x02, 0x01, 0x00, 0x02, 0x05, 0x05, 0x00, 0x03, 0x07, 0x01, 0x01
        /*0010*/ 	.byte	0x02, 0x03, 0x00, 0x00, 0x02, 0x06, 0x01, 0x00, 0x04, 0x0b, 0x08, 0x00, 0x01, 0x00, 0x00, 0x00
        /*0020*/ 	.byte	0x00, 0x00, 0x00, 0x00


//--------------------- .nv.info._Z12spongeKernelPfiiii --------------------------
	.section	.nv.info._Z12spongeKernelPfiiii,"",@"SHT_CUDA_INFO"
	.sectionflags	@""
	.align	4


	//----- nvinfo : EIATTR_CUDA_API_VERSION
	.align		4
        /*0000*/ 	.byte	0x04, 0x37
        /*0002*/ 	.short	(.L_46 - .L_45)
.L_45:
        /*0004*/ 	.word	0x00000082


	//----- nvinfo : EIATTR_KPARAM_INFO
	.align		4
.L_46:
        /*0008*/ 	.byte	0x04, 0x17
        /*000a*/ 	.short	(.L_48 - .L_47)
.L_47:
        /*000c*/ 	.word	0x00000000
        /*0010*/ 	.short	0x0004
        /*0012*/ 	.short	0x0014
        /*0014*/ 	.byte	0x00, 0xf0, 0x11, 0x00


	//----- nvinfo : EIATTR_KPARAM_INFO
	.align		4
.L_48:
        /*0018*/ 	.byte	0x04, 0x17
        /*001a*/ 	.short	(.L_50 - .L_49)
.L_49:
        /*001c*/ 	.word	0x00000000
        /*0020*/ 	.short	0x0003
        /*0022*/ 	.short	0x0010
        /*0024*/ 	.byte	0x00, 0xf0, 0x11, 0x00


	//----- nvinfo : EIATTR_KPARAM_INFO
	.align		4
.L_50:
        /*0028*/ 	.byte	0x04, 0x17
        /*002a*/ 	.short	(.L_52 - .L_51)
.L_51:
        /*002c*/ 	.word	0x00000000
        /*0030*/ 	.short	0x0002
        /*0032*/ 	.short	0x000c
        /*0034*/ 	.byte	0x00, 0xf0, 0x11, 0x00


	//----- nvinfo : EIATTR_KPARAM_INFO
	.align		4
.L_52:
        /*0038*/ 	.byte	0x04, 0x17
        /*003a*/ 	.short	(.L_54 - .L_53)
.L_53:
        /*003c*/ 	.word	0x00000000
        /*0040*/ 	.short	0x0001
        /*0042*/ 	.short	0x0008
        /*0044*/ 	.byte	0x00, 0xf0, 0x11, 0x00


	//----- nvinfo : EIATTR_KPARAM_INFO
	.align		4
.L_54:
        /*0048*/ 	.byte	0x04, 0x17
        /*004a*/ 	.short	(.L_56 - .L_55)
.L_55:
        /*004c*/ 	.word	0x00000000
        /*0050*/ 	.short	0x0000
        /*0052*/ 	.short	0x0000
        /*0054*/ 	.byte	0x00, 0xf5, 0x21, 0x00


	//----- nvinfo : EIATTR_SPARSE_MMA_MASK
	.align		4
.L_56:
        /*0058*/ 	.byte	0x03, 0x50
        /*005a*/ 	.short	0x0000


	//----- nvinfo : EIATTR_MAXREG_COUNT
	.align		4
        /*005c*/ 	.byte	0x03, 0x1b
        /*005e*/ 	.short	0x00ff


	//----- nvinfo : EIATTR_MERCURY_ISA_VERSION
	.align		4
        /*0060*/ 	.byte	0x03, 0x5f
        /*0062*/ 	.short	0x0101


	//----- nvinfo : EIATTR_VRC_CTA_INIT_COUNT
	.align		4
        /*0064*/ 	.byte	0x02, 0x4a
	.zero		1
	.zero		1


	//----- nvinfo : EIATTR_EXIT_INSTR_OFFSETS
	.align		4
        /*0068*/ 	.byte	0x04, 0x1c
        /*006a*/ 	.short	(.L_58 - .L_57)


	//   ....[0]....
.L_57:
        /*006c*/ 	.word	0x00000120


	//   ....[1]....
        /*0070*/ 	.word	0x00000a10


	//   ....[2]....
        /*0074*/ 	.word	0x000011d0


	//----- nvinfo : EIATTR_CRS_STACK_SIZE
	.align		4
.L_58:
        /*0078*/ 	.byte	0x04, 0x1e
        /*007a*/ 	.short	(.L_60 - .L_59)
.L_59:
        /*007c*/ 	.word	0x00000000


	//----- nvinfo : EIATTR_CBANK_PARAM_SIZE
	.align		4
.L_60:
        /*0080*/ 	.byte	0x03, 0x19
        /*0082*/ 	.short	0x0018


	//----- nvinfo : EIATTR_PARAM_CBANK
	.align		4
        /*0084*/ 	.byte	0x04, 0x0a
        /*0086*/ 	.short	(.L_62 - .L_61)
	.align		4
.L_61:
        /*0088*/ 	.word	index@(.nv.constant0._Z12spongeKernelPfiiii)
        /*008c*/ 	.short	0x0380
        /*008e*/ 	.short	0x0018


	//----- nvinfo : EIATTR_SW_WAR
	.align		4
.L_62:
        /*0090*/ 	.byte	0x04, 0x36
        /*0092*/ 	.short	(.L_64 - .L_63)
.L_63:
        /*0094*/ 	.word	0x00000008
.L_64:


//--------------------- .nv.info._Z8freeSurfPfiiii --------------------------
	.section	.nv.info._Z8freeSurfPfiiii,"",@"SHT_CUDA_INFO"
	.sectionflags	@""
	.align	4


	//----- nvinfo : EIATTR_CUDA_API_VERSION
	.align		4
        /*0000*/ 	.byte	0x04, 0x37
        /*0002*/ 	.short	(.L_66 - .L_65)
.L_65:
        /*0004*/ 	.word	0x00000082


	//----- nvinfo : EIATTR_KPARAM_INFO
	.align		4
.L_66:
        /*0008*/ 	.byte	0x04, 0x17
        /*000a*/ 	.short	(.L_68 - .L_67)
.L_67:
        /*000c*/ 	.word	0x00000000
        /*0010*/ 	.short	0x0004
        /*0012*/ 	.short	0x0014
        /*0014*/ 	.byte	0x00, 0xf0, 0x11, 0x00


	//----- nvinfo : EIATTR_KPARAM_INFO
	.align		4
.L_68:
        /*0018*/ 	.byte	0x04, 0x17
        /*001a*/ 	.short	(.L_70 - .L_69)
.L_69:
        /*001c*/ 	.word	0x00000000
        /*0020*/ 	.short	0x0003
        /*0022*/ 	.short	0x0010
        /*0024*/ 	.byte	0x00, 0xf0, 0x11, 0x00


	//----- nvinfo : EIATTR_KPARAM_INFO
	.align		4
.L_70:
        /*0028*/ 	.byte	0x04, 0x17
        /*002a*/ 	.short	(.L_72 - .L_71)
.L_71:
        /*002c*/ 	.word	0x00000000
        /*0030*/ 	.short	0x0002
        /*0032*/ 	.short	0x000c
        /*0034*/ 	.byte	0x00, 0xf0, 0x11, 0x00


	//----- nvinfo : EIATTR_KPARAM_INFO
	.align		4
.L_72:
        /*0038*/ 	.byte	0x04, 0x17
        /*003a*/ 	.short	(.L_74 - .L_73)
.L_73:
        /*003c*/ 	.word	0x00000000
        /*0040*/ 	.short	0x0001
        /*0042*/ 	.short	0x0008
        /*0044*/ 	.byte	0x00, 0xf0, 0x11, 0x00


	//----- nvinfo : EIATTR_KPARAM_INFO
	.align		4
.L_74:
        /*0048*/ 	.byte	0x04, 0x17
        /*004a*/ 	.short	(.L_76 - .L_75)
.L_75:
        /*004c*/ 	.word	0x00000000
        /*0050*/ 	.short	0x0000
        /*0052*/ 	.short	0x0000
        /*0054*/ 	.byte	0x00, 0xf5, 0x21, 0x00


	//----- nvinfo : EIATTR_SPARSE_MMA_MASK
	.align		4
.L_76:
        /*0058*/ 	.byte	0x03, 0x50
        /*005a*/ 	.short	0x0000


	//----- nvinfo : EIATTR_MAXREG_COUNT
	.align		4
        /*005c*/ 	.byte	0x03, 0x1b
        /*005e*/ 	.short	0x00ff


	//----- nvinfo : EIATTR_MERCURY_ISA_VERSION
	.align		4
        /*0060*/ 	.byte	0x03, 0x5f
        /*0062*/ 	.short	0x0101


	//----- nvinfo : EIATTR_VRC_CTA_INIT_COUNT
	.align		4
        /*0064*/ 	.byte	0x02, 0x4a
	.zero		1
	.zero		1


	//----- nvinfo : EIATTR_EXIT_INSTR_OFFSETS
	.align		4
        /*0068*/ 	.byte	0x04, 0x1c
        /*006a*/ 	.short	(.L_78 - .L_77)


	//   ....[0]....
.L_77:
        /*006c*/ 	.word	0x00000120


	//   ....[1]....
        /*0070*/ 	.word	0x000001a0


	//----- nvinfo : EIATTR_CBANK_PARAM_SIZE
	.align		4
.L_78:
        /*0074*/ 	.byte	0x03, 0x19
        /*0076*/ 	.short	0x0018


	//----- nvinfo : EIATTR_PARAM_CBANK
	.align		4
        /*0078*/ 	.byte	0x04, 0x0a
        /*007a*/ 	.short	(.L_80 - .L_79)
	.align		4
.L_79:
        /*007c*/ 	.word	index@(.nv.constant0._Z8freeSurfPfiiii)
        /*0080*/ 	.short	0x0380
        /*0082*/ 	.short	0x0018


	//----- nvinfo : EIATTR_SW_WAR
	.align		4
.L_80:
        /*0084*/ 	.byte	0x04, 0x36
        /*0086*/ 	.short	(.L_82 - .L_81)
.L_81:
        /*0088*/ 	.word	0x00000008
.L_82:


//--------------------- .nv.info._Z18lint3d_extract_gpuPfS_S_S_iiiiiS_S_S_S_PiS0_S0_S_S_S_S_S_S_S_S_ --------------------------
	.section	.nv.info._Z18lint3d_extract_gpuPfS_S_S_iiiiiS_S_S_S_PiS0_S0_S_S_S_S_S_S_S_S_,"",@"SHT_CUDA_INFO"
	.sectionflags	@""
	.align	4


	//----- nvinfo : EIATTR_CUDA_API_VERSION
	.align		4
        /*0000*/ 	.byte	0x04, 0x37
        /*0002*/ 	.short	(.L_84 - .L_83)
.L_83:
        /*0004*/ 	.word	0x00000082


	//----- nvinfo : EIATTR_KPARAM_INFO
	.align		4
.L_84:
        /*0008*/ 	.byte	0x04, 0x17
        /*000a*/ 	.short	(.L_86 - .L_85)
.L_85:
        /*000c*/ 	.word	0x00000000
        /*0010*/ 	.short	0x0017
        /*0012*/ 	.short	0x00a8
        /*0014*/ 	.byte	0x00, 0xf5, 0x21, 0x00


	//----- nvinfo : EIATTR_KPARAM_INFO
	.align		4
.L_86:
        /*0018*/ 	.byte	0x04, 0x17
        /*001a*/ 	.short	(.L_88 - .L_87)
.L_87:
        /*001c*/ 	.word	0x00000000
        /*0020*/ 	.short	0x0016
        /*0022*/ 	.short	0x00a0
        /*0024*/ 	.byte	0x00, 0xf5, 0x21, 0x00


	//----- nvinfo : EIATTR_KPARAM_INFO
	.align		4
.L_88:
        /*0028*/ 	.byte	0x04, 0x17
        /*002a*/ 	.short	(.L_90 - .L_89)
.L_89:
        /*002c*/ 	.word	0x00000000
        /*0030*/ 	.short	0x0015
        /*0032*/ 	.short	0x0098
        /*0034*/ 	.byte	0x00, 0xf5, 0x21, 0x00


	//----- nvinfo : EIATTR_KPARAM_INFO
	.align		4
.L_90:
        /*0038*/ 	.byte	0x04, 0x17
        /*003a*/ 	.short	(.L_92 - .L_91)
.L_91:
        /*003c*/ 	.word	0x00000000
        /*0040*/ 	.short	0x0014
        /*0042*/ 	.short	0x0090
        /*0044*/ 	.byte	0x00, 0xf5, 0x21, 0x00


	//----- nvinfo : EIATTR_KPARAM_INFO
	.align		4
.L_92:
        /*0048*/ 	.byte	0x04, 0x17
        /*004a*/ 	.short	(.L_94 - .L_93)
.L_93:
        /*004c*/ 	.word	0x00000000
        /*0050*/ 	.short	0x0013
        /*0052*/ 	.short	0x0088
        /*0054*/ 	.byte	0x00, 0xf5, 0x21, 0x00


	//----- nvinfo : EIATTR_KPARAM_INFO
	.align		4
.L_94:
        /*0058*/ 	.byte	0x04, 0x17
        /*005a*/ 	.short	(.L_96 - .L_95)
.L_95:
        /*005c*/ 	.word	0x00000000
        /*0060*/ 	.short	0x0012
        /*0062*/ 	.short	0x0080
        /*0064*/ 	.byte	0x00, 0xf5, 0x21, 0x00


	//----- nvinfo : EIATTR_KPARAM_INFO
	.align		4
.L_96:
        /*0068*/ 	.byte	0x04, 0x17
        /*006a*/ 	.short	(.L_98 - .L_97)
.L_97:
        /*006c*/ 	.word	0x00000000
        /*0070*/ 	.short	0x0011
        /*0072*/ 	.short	0x0078
        /*0074*/ 	.byte	0x00, 0xf5, 0x21, 0x00


	//----- nvinfo : EIATTR_KPARAM_INFO
	.align		4
.L_98:
        /*0078*/ 	.byte	0x04, 0x17
        /*007a*/ 	.short	(.L_100 - .L_99)
.L_99:
        /*007c*/ 	.word	0x00000000
        /*0080*/ 	.short	0x0010
        /*0082*/ 	.short	0x0070
        /*0084*/ 	.byte	0x00, 0xf5, 0x21, 0x00


	//----- nvinfo : EIATTR_KPARAM_INFO
	.align		4
.L_100:
        /*0088*/ 	.byte	0x04, 0x17
        /*008a*/ 	.short	(.L_102 - .L_101)
.L_101:
        /*008c*/ 	.word	0x00000000
        /*0090*/ 	.short	0x000f
        /*0092*/ 	.short	0x0068
        /*0094*/ 	.byte	0x00, 0xf5, 0x21, 0x00


	//----- nvinfo : EIATTR_KPARAM_INFO
	.align		4
.L_102:
        /*0098*/ 	.byte	0x04, 0x17
        /*009a*/ 	.short	(.L_104 - .L_103)
.L_103:
        /*009c*/ 	.word	0x00000000
        /*00a0*/ 	.short	0x000e
        /*00a2*/ 	.short	0x0060
        /*00a4*/ 	.byte	0x00, 0xf5, 0x21, 0x00


	//----- nvinfo : EIATTR_KPARAM_INFO
	.align		4
.L_104:
        /*00a8*/ 	.byte	0x04, 0x17
        /*00aa*/ 	.short	(.L_106 - .L_105)
.L_105:
        /*00ac*/ 	.word	0x00000000
        /*00b0*/ 	.short	0x000d
        /*00b2*/ 	.short	0x0058
        /*00b4*/ 	.byte	0x00, 0xf5, 0x21, 0x00


	//----- nvinfo : EIATTR_KPARAM_INFO
	.align		4
.L_106:
        /*00b8*/ 	.byte	0x04, 0x17
        /*00ba*/ 	.short	(.L_108 - .L_107)
.L_107:
        /*00bc*/ 	.word	0x00000000
        /*00c0*/ 	.short	0x000c
        /*00c2*/ 	.short	0x0050
        /*00c4*/ 	.byte	0x00, 0xf5, 0x21, 0x00


	//----- nvinfo : EIATTR_KPARAM_INFO
	.align		4
.L_108:
        /*00c8*/ 	.byte	0x04, 0x17
        /*00ca*/ 	.short	(.L_110 - .L_109)
.L_109:
        /*00cc*/ 	.word	0x00000000
        /*00d0*/ 	.short	0x000b
        /*00d2*/ 	.short	0x0048
        /*00d4*/ 	.byte	0x00, 0xf5, 0x21, 0x00


	//----- nvinfo : EIATTR_KPARAM_INFO
	.align		4
.L_110:
        /*00d8*/ 	.byte	0x04, 0x17
        /*00da*/ 	.short	(.L_112 - .L_111)
.L_111:
        /*00dc*/ 	.word	0x00000000
        /*00e0*/ 	.short	0x000a
        /*00e2*/ 	.short	0x0040
        /*00e4*/ 	.byte	0x00, 0xf5, 0x21, 0x00


	//----- nvinfo : EIATTR_KPARAM_INFO
	.align		4
.L_112:
        /*00e8*/ 	.byte	0x04, 0x17
        /*00ea*/ 	.short	(.L_114 - .L_113)
.L_113:
        /*00ec*/ 	.word	0x00000000
        /*00f0*/ 	.short	0x0009
        /*00f2*/ 	.short	0x0038
        /*00f4*/ 	.byte	0x00, 0xf5, 0x21, 0x00


	//----- nvinfo : EIATTR_KPARAM_INFO
	.align		4
.L_114:
        /*00f8*/ 	.byte	0x04, 0x17
        /*00fa*/ 	.short	(.L_116 - .L_115)
.L_115:
        /*00fc*/ 	.word	0x00000000
        /*0100*/ 	.short	0x0008
        /*0102*/ 	.short	0x0030
        /*0104*/ 	.byte	0x00, 0xf0, 0x11, 0x00


	//----- nvinfo : EIATTR_KPARAM_INFO
	.align		4
.L_116:
        /*0108*/ 	.byte	0x04, 0x17
        /*010a*/ 	.short	(.L_118 - .L_117)
.L_117:
        /*010c*/ 	.word	0x00000000
        /*0110*/ 	.short	0x0007
        /*0112*/ 	.short	0x002c
        /*0114*/ 	.byte	0x00, 0xf0, 0x11, 0x00


	//----- nvinfo : EIATTR_KPARAM_INFO
	.align		4
.L_118:
        /*0118*/ 	.byte	0x04, 0x17
        /*011a*/ 	.short	(.L_120 - .L_119)
.L_119:
        /*011c*/ 	.word	0x00000000
        /*0120*/ 	.short	0x0006
        /*0122*/ 	.short	0x0028
        /*0124*/ 	.byte	0x00, 0xf0, 0x11, 0x00


	//----- nvinfo : EIATTR_KPARAM_INFO
	.align		4
.L_120:
        /*0128*/ 	.byte	0x04, 0x17
        /*012a*/ 	.short	(.L_122 - .L_121)
.L_121:
        /*012c*/ 	.word	0x00000000
        /*0130*/ 	.short	0x0005
        /*0132*/ 	.short	0x0024
        /*0134*/ 	.byte	0x00, 0xf0, 0x11, 0x00


	//----- nvinfo : EIATTR_KPARAM_INFO
	.align		4
.L_122:
        /*0138*/ 	.byte	0x04, 0x17
        /*013a*/ 	.short	(.L_124 - .L_123)
.L_123:
        /*013c*/ 	.word	0x00000000
        /*0140*/ 	.short	0x0004
        /*0142*/ 	.short	0x0020
        /*0144*/ 	.byte	0x00, 0xf0, 0x11, 0x00


	//----- nvinfo : EIATTR_KPARAM_INFO
	.align		4
.L_124:
        /*0148*/ 	.byte	0x04, 0x17
        /*014a*/ 	.short	(.L_126 - .L_125)
.L_125:
        /*014c*/ 	.word	0x00000000
        /*0150*/ 	.short	0x0003
        /*0152*/ 	.short	0x0018
        /*0154*/ 	.byte	0x00, 0xf5, 0x21, 0x00


	//----- nvinfo : EIATTR_KPARAM_INFO
	.align		4
.L_126:
        /*0158*/ 	.byte	0x04, 0x17
        /*015a*/ 	.short	(.L_128 - .L_127)
.L_127:
        /*015c*/ 	.word	0x00000000
        /*0160*/ 	.short	0x0002
        /*0162*/ 	.short	0x0010
        /*0164*/ 	.byte	0x00, 0xf5, 0x21, 0x00


	//----- nvinfo : EIATTR_KPARAM_INFO
	.align		4
.L_128:
        /*0168*/ 	.byte	0x04, 0x17
        /*016a*/ 	.short	(.L_130 - .L_129)
.L_129:
        /*016c*/ 	.word	0x00000000
        /*0170*/ 	.short	0x0001
        /*0172*/ 	.short	0x0008
        /*0174*/ 	.byte	0x00, 0xf5, 0x21, 0x00


	//----- nvinfo : EIATTR_KPARAM_INFO
	.align		4
.L_130:
        /*0178*/ 	.byte	0x04, 0x17
        /*017a*/ 	.short	(.L_132 - .L_131)
.L_131:
        /*017c*/ 	.word	0x00000000
        /*0180*/ 	.short	0x0000
        /*0182*/ 	.short	0x0000
        /*0184*/ 	.byte	0x00, 0xf5, 0x21, 0x00


	//----- nvinfo : EIATTR_SPARSE_MMA_MASK
	.align		4
.L_132:
        /*0188*/ 	.byte	0x03, 0x50
        /*018a*/ 	.short	0x0000


	//----- nvinfo : EIATTR_MAXREG_COUNT
	.align		4
        /*018c*/ 	.byte	0x03, 0x1b
        /*018e*/ 	.short	0x00ff


	//----- nvinfo : EIATTR_MERCURY_ISA_VERSION
	.align		4
        /*0190*/ 	.byte	0x03, 0x5f
        /*0192*/ 	.short	0x0101


	//----- nvinfo : EIATTR_VRC_CTA_INIT_COUNT
	.align		4
        /*0194*/ 	.byte	0x02, 0x4a
	.zero		1
	.zero		1


	//----- nvinfo : EIATTR_EXIT_INSTR_OFFSETS
	.align		4
        /*0198*/ 	.byte	0x04, 0x1c
        /*019a*/ 	.short	(.L_134 - .L_133)


	//   ....[0]....
.L_133:
        /*019c*/ 	.word	0x00000070


	//   ....[1]....
        /*01a0*/ 	.word	0x00000af0


	//----- nvinfo : EIATTR_CBANK_PARAM_SIZE
	.align		4
.L_134:
        /*01a4*/ 	.byte	0x03, 0x19
        /*01a6*/ 	.short	0x00b0


	//----- nvinfo : EIATTR_PARAM_CBANK
	.align		4
        /*01a8*/ 	.byte	0x04, 0x0a
        /*01aa*/ 	.short	(.L_136 - .L_135)
	.align		4
.L_135:
        /*01ac*/ 	.word	index@(.nv.constant0._Z18lint3d_extract_gpuPfS_S_S_iiiiiS_S_S_S_PiS0_S0_S_S_S_S_S_S_S_S_)
        /*01b0*/ 	.short	0x0380
        /*01b2*/ 	.short	0x00b0


	//----- nvinfo : EIATTR_SW_WAR
	.align		4
.L_136:
        /*01b4*/ 	.byte	0x04, 0x36
        /*01b6*/ 	.short	(.L_138 - .L_137)
.L_137:
        /*01b8*/ 	.word	0x00000008
.L_138:


//--------------------- .nv.info._Z10div3d_cpmlPfS_S_S_S_S_ffffiiii --------------------------
	.section	.nv.info._Z10div3d_cpmlPfS_S_S_S_S_ffffiiii,"",@"SHT_CUDA_INFO"
	.sectionflags	@""
	.align	4


	//----- nvinfo : EIATTR_CUDA_API_VERSION
	.align		4
        /*0000*/ 	.byte	0x04, 0x37
        /*0002*/ 	.short	(.L_140 - .L_139)
.L_139:
        /*0004*/ 	.word	0x00000082


	//----- nvinfo : EIATTR_KPARAM_INFO
	.align		4
.L_140:
        /*0008*/ 	.byte	0x04, 0x17
        /*000a*/ 	.short	(.L_142 - .L_141)
.L_141:
        /*000c*/ 	.word	0x00000000
        /*0010*/ 	.short	0x000d
        /*0012*/ 	.short	0x004c
        /*0014*/ 	.byte	0x00, 0xf0, 0x11, 0x00


	//----- nvinfo : EIATTR_KPARAM_INFO
	.align		4
.L_142:
        /*0018*/ 	.byte	0x04, 0x17
        /*001a*/ 	.short	(.L_144 - .L_143)
.L_143:
        /*001c*/ 	.word	0x00000000
        /*0020*/ 	.short	0x000c
        /*0022*/ 	.short	0x0048
        /*0024*/ 	.byte	0x00, 0xf0, 0x11, 0x00


	//----- nvinfo : EIATTR_KPARAM_INFO
	.align		4
.L_144:
        /*0028*/ 	.byte	0x04, 0x17
        /*002a*/ 	.short	(.L_146 - .L_145)
.L_145:
        /*002c*/ 	.word	0x00000000
        /*0030*/ 	.short	0x000b
        /*0032*/ 	.short	0x0044
        /*0034*/ 	.byte	0x00, 0xf0, 0x11, 0x00


	//----- nvinfo : EIATTR_KPARAM_INFO
	.align		4
.L_146:
        /*0038*/ 	.byte	0x04, 0x17
        /*003a*/ 	.short	(.L_148 - .L_147)
.L_147:
        /*003c*/ 	.word	0x00000000
        /*0040*/ 	.short	0x000a
        /*0042*/ 	.short	0x0040
        /*0044*/ 	.byte	0x00, 0xf0, 0x11, 0x00


	//----- nvinfo : EIATTR_KPARAM_INFO
	.align		4
.L_148:
        /*0048*/ 	.byte	0x04, 0x17
        /*004a*/ 	.short	(.L_150 - .L_149)
.L_149:
        /*004c*/ 	.word	0x00000000
        /*0050*/ 	.short	0x0009
        /*0052*/ 	.short	0x003c
        /*0054*/ 	.byte	0x00, 0xf0, 0x11, 0x00


	//----- nvinfo : EIATTR_KPARAM_INFO
	.align		4
.L_150:
        /*0058*/ 	.byte	0x04, 0x17
        /*005a*/ 	.short	(.L_152 - .L_151)
.L_151:
        /*005c*/ 	.word	0x00000000
        /*0060*/ 	.short	0x0008
        /*0062*/ 	.short	0x0038
        /*0064*/ 	.byte	0x00, 0xf0, 0x11, 0x00


	//----- nvinfo : EIATTR_KPARAM_INFO
	.align		4
.L_152:
        /*0068*/ 	.byte	0x04, 0x17
        /*006a*/ 	.short	(.L_154 - .L_153)
.L_153:
        /*006c*/ 	.word	0x00000000
        /*0070*/ 	.short	0x0007
        /*0072*/ 	.short	0x0034
        /*0074*/ 	.byte	0x00, 0xf0, 0x11, 0x00


	//----- nvinfo : EIATTR_KPARAM_INFO
	.align		4
.L_154:
        /*0078*/ 	.byte	0x04, 0x17
        /*007a*/ 	.short	(.L_156 - .L_155)
.L_155:
        /*007c*/ 	.word	0x00000000
        /*0080*/ 	.short	0x0006
        /*0082*/ 	.short	0x0030
        /*0084*/ 	.byte	0x00, 0xf0, 0x11, 0x00


	//----- nvinfo : EIATTR_KPARAM_INFO
	.align		4
.L_156:
        /*0088*/ 	.byte	0x04, 0x17
        /*008a*/ 	.short	(.L_158 - .L_157)
.L_157:
        /*008c*/ 	.word	0x00000000
        /*0090*/ 	.short	0x0005
        /*0092*/ 	.short	0x0028
        /*0094*/ 	.byte	0x00, 0xf5, 0x21, 0x00


	//----- nvinfo : EIATTR_KPARAM_INFO
	.align		4
.L_158:
        /*0098*/ 	.byte	0x04, 0x17
        /*009a*/ 	.short	(.L_160 - .L_159)
.L_159:
        /*009c*/ 	.word	0x00000000
        /*00a0*/ 	.short	0x0004
        /*00a2*/ 	.short	0x0020
        /*00a4*/ 	.byte	0x00, 0xf5, 0x21, 0x00


	//----- nvinfo : EIATTR_KPARAM_INFO
	.align		4
.L_160:
        /*00a8*/ 	.byte	0x04, 0x17
        /*00aa*/ 	.short	(.L_162 - .L_161)
.L_161:
        /*00ac*/ 	.word	0x00000000
        /*00b0*/ 	.short	0x0003
        /*00b2*/ 	.short	0x0018
        /*00b4*/ 	.byte	0x00, 0xf5, 0x21, 0x00


	//----- nvinfo : EIATTR_KPARAM_INFO
	.align		4
.L_162:
        /*00b8*/ 	.byte	0x04, 0x17
        /*00ba*/ 	.short	(.L_164 - .L_163)
.L_163:
        /*00bc*/ 	.word	0x00000000
        /*00c0*/ 	.short	0x0002
        /*00c2*/ 	.short	0x0010
        /*00c4*/ 	.byte	0x00, 0xf5, 0x21, 0x00


	//----- nvinfo : EIATTR_KPARAM_INFO
	.align		4
.L_164:
        /*00c8*/ 	.byte	0x04, 0x17
        /*00ca*/ 	.short	(.L_166 - .L_165)
.L_165:
        /*00cc*/ 	.word	0x00000000
        /*00d0*/ 	.short	0x0001
        /*00d2*/ 	.short	0x0008
        /*00d4*/ 	.byte	0x00, 0xf5, 0x21, 0x00


	//----- nvinfo : EIATTR_KPARAM_INFO
	.align		4
.L_166:
        /*00d8*/ 	.byte	0x04, 0x17
        /*00da*/ 	.short	(.L_168 - .L_167)
.L_167:
        /*00dc*/ 	.word	0x00000000
        /*00e0*/ 	.short	0x0000
        /*00e2*/ 	.short	0x0000
        /*00e4*/ 	.byte	0x00, 0xf5, 0x21, 0x00


	//----- nvinfo : EIATTR_SPARSE_MMA_MASK
	.align		4
.L_168:
        /*00e8*/ 	.byte	0x03, 0x50
        /*00ea*/ 	.short	0x0000


	//----- nvinfo : EIATTR_MAXREG_COUNT
	.align		4
        /*00ec*/ 	.byte	0x03, 0x1b
        /*00ee*/ 	.short	0x00ff


	//----- nvinfo : EIATTR_MERCURY_ISA_VERSION
	.align		4
        /*00f0*/ 	.byte	0x03, 0x5f
        /*00f2*/ 	.short	0x0101


	//----- nvinfo : EIATTR_VRC_CTA_INIT_COUNT
	.align		4
        /*00f4*/ 	.byte	0x02, 0x4a
	.zero		1
	.zero		1


	//----- nvinfo : EIATTR_EXIT_INSTR_OFFSETS
	.align		4
        /*00f8*/ 	.byte	0x04, 0x1c
        /*00fa*/ 	.short	(.L_170 - .L_169)


	//   ....[0]....
.L_169:
        /*00fc*/ 	.word	0x00000120


	//   ....[1]....
        /*0100*/ 	.word	0x00000920


	//----- nvinfo : EIATTR_CRS_STACK_SIZE
	.align		4
.L_170:
        /*0104*/ 	.byte	0x04, 0x1e
        /*0106*/ 	.short	(.L_172 - .L_171)
.L_171:
        /*0108*/ 	.word	0x00000000


	//----- nvinfo : EIATTR_CBANK_PARAM_SIZE
	.align		4
.L_172:
        /*010c*/ 	.byte	0x03, 0x19
        /*010e*/ 	.short	0x0050


	//----- nvinfo : EIATTR_PARAM_CBANK
	.align		4
        /*0110*/ 	.byte	0x04, 0x0a
        /*0112*/ 	.short	(.L_174 - .L_173)
	.align		4
.L_173:
        /*0114*/ 	.word	index@(.nv.constant0._Z10div3d_cpmlPfS_S_S_S_S_ffffiiii)
        /*0118*/ 	.short	0x0380
        /*011a*/ 	.short	0x0050


	//----- nvinfo : EIATTR_SW_WAR
	.align		4
.L_174:
        /*011c*/ 	.byte	0x04, 0x36
        /*011e*/ 	.short	(.L_176 - .L_175)
.L_175:
        /*0120*/ 	.word	0x00000008
.L_176:


//--------------------- .nv.info._Z11grad3d_cpmlPfS_S_S_S_S_ffffiiii --------------------------
	.section	.nv.info._Z11grad3d_cpmlPfS_S_S_S_S_ffffiiii,"",@"SHT_CUDA_INFO"
	.sectionflags	@""
	.align	4


	//----- nvinfo : EIATTR_CUDA_API_VERSION
	.align		4
        /*0000*/ 	.byte	0x04, 0x37
        /*0002*/ 	.short	(.L_178 - .L_177)
.L_177:
        /*0004*/ 	.word	0x00000082


	//----- nvinfo : EIATTR_KPARAM_INFO
	.align		4
.L_178:
        /*0008*/ 	.byte	0x04, 0x17
        /*000a*/ 	.short	(.L_180 - .L_179)
.L_179:
        /*000c*/ 	.word	0x00000000
        /*0010*/ 	.short	0x000d
        /*0012*/ 	.short	0x004c
        /*0014*/ 	.byte	0x00, 0xf0, 0x11, 0x00


	//----- nvinfo : EIATTR_KPARAM_INFO
	.align		4
.L_180:
        /*0018*/ 	.byte	0x04, 0x17
        /*001a*/ 	.short	(.L_182 - .L_181)
.L_181:
        /*001c*/ 	.word	0x00000000
        /*0020*/ 	.short	0x000c
        /*0022*/ 	.short	0x0048
        /*0024*/ 	.byte	0x00, 0xf0, 0x11, 0x00


	//----- nvinfo : EIATTR_KPARAM_INFO
	.align		4
.L_182:
        /*0028*/ 	.byte	0x04, 0x17
        /*002a*/ 	.short	(.L_184 - .L_183)
.L_183:
        /*002c*/ 	.word	0x00000000
        /*0030*/ 	.short	0x000b
        /*0032*/ 	.short	0x0044
        /*0034*/ 	.byte	0x00, 0xf0, 0x11, 0x00


	//----- nvinfo : EIATTR_KPARAM_INFO
	.align		4
.L_184:
        /*0038*/ 	.byte	0x04, 0x17
        /*003a*/ 	.short	(.L_186 - .L_185)
.L_185:
        /*003c*/ 	.word	0x00000000
        /*0040*/ 	.short	0x000a
        /*0042*/ 	.short	0x0040
        /*0044*/ 	.byte	0x00, 0xf0, 0x11, 0x00


	//----- nvinfo : EIATTR_KPARAM_INFO
	.align		4
.L_186:
        /*0048*/ 	.byte	0x04, 0x17
        /*004a*/ 	.short	(.L_188 - .L_187)
.L_187:
        /*004c*/ 	.word	0x00000000
        /*0050*/ 	.short	0x0009
        /*0052*/ 	.short	0x003c
        /*0054*/ 	.byte	0x00, 0xf0, 0x11, 0x00


	//----- nvinfo : EIATTR_KPARAM_INFO
	.align		4
.L_188:
        /*0058*/ 	.byte	0x04, 0x17
        /*005a*/ 	.short	(.L_190 - .L_189)
.L_189:
        /*005c*/ 	.word	0x00000000
        /*0060*/ 	.short	0x0008
        /*0062*/ 	.short	0x0038
        /*0064*/ 	.byte	0x00, 0xf0, 0x11, 0x00


	//----- nvinfo : EIATTR_KPARAM_INFO
	.align		4
.L_190:
        /*0068*/ 	.byte	0x04, 0x17
        /*006a*/ 	.short	(.L_192 - .L_191)
.L_191:
        /*006c*/ 	.word	0x00000000
        /*0070*/ 	.short	0x0007
        /*0072*/ 	.short	0x0034
        /*0074*/ 	.byte	0x00, 0xf0, 0x11, 0x00


	//----- nvinfo : EIATTR_KPARAM_INFO
	.align		4
.L_192:
        /*0078*/ 	.byte	0x04, 0x17
        /*007a*/ 	.short	(.L_194 - .L_193)
.L_193:
        /*007c*/ 	.word	0x00000000
        /*0080*/ 	.short	0x0006
        /*0082*/ 	.short	0x0030
        /*0084*/ 	.byte	0x00, 0xf0, 0x11, 0x00


	//----- nvinfo : EIATTR_KPARAM_INFO
	.align		4
.L_194:
        /*0088*/ 	.byte	0x04, 0x17
        /*008a*/ 	.short	(.L_196 - .L_195)
.L_195:
        /*008c*/ 	.word	0x00000000
        /*0090*/ 	.short	0x0005
        /*0092*/ 	.short	0x0028
        /*0094*/ 	.byte	0x00, 0xf5, 0x21, 0x00


	//----- nvinfo : EIATTR_KPARAM_INFO
	.align		4
.L_196:
        /*0098*/ 	.byte	0x04, 0x17
        /*009a*/ 	.short	(.L_198 - .L_197)
.L_197:
        /*009c*/ 	.word	0x00000000
        /*00a0*/ 	.short	0x0004
        /*00a2*/ 	.short	0x0020
        /*00a4*/ 	.byte	0x00, 0xf5, 0x21, 0x00


	//----- nvinfo : EIATTR_KPARAM_INFO
	.align		4
.L_198:
        /*00a8*/ 	.byte	0x04, 0x17
        /*00aa*/ 	.short	(.L_200 - .L_199)
.L_199:
        /*00ac*/ 	.word	0x00000000
        /*00b0*/ 	.short	0x0003
        /*00b2*/ 	.short	0x0018
        /*00b4*/ 	.byte	0x00, 0xf5, 0x21, 0x00


	//----- nvinfo : EIATTR_KPARAM_INFO
	.align		4
.L_200:
        /*00b8*/ 	.byte	0x04, 0x17
        /*00ba*/ 	.short	(.L_202 - .L_201)
.L_201:
        /*00bc*/ 	.word	0x00000000
        /*00c0*/ 	.short	0x0002
        /*00c2*/ 	.short	0x0010
        /*00c4*/ 	.byte	0x00, 0xf5, 0x21, 0x00


	//----- nvinfo : EIATTR_KPARAM_INFO
	.align		4
.L_202:
        /*00c8*/ 	.byte	0x04, 0x17
        /*00ca*/ 	.short	(.L_204 - .L_203)
.L_203:
        /*00cc*/ 	.word	0x00000000
        /*00d0*/ 	.short	0x0001
        /*00d2*/ 	.short	0x0008
        /*00d4*/ 	.byte	0x00, 0xf5, 0x21, 0x00


	//----- nvinfo : EIATTR_KPARAM_INFO
	.align		4
.L_204:
        /*00d8*/ 	.byte	0x04, 0x17
        /*00da*/ 	.short	(.L_206 - .L_205)
.L_205:
        /*00dc*/ 	.word	0x00000000
        /*00e0*/ 	.short	0x0000
        /*00e2*/ 	.short	0x0000
        /*00e4*/ 	.byte	0x00, 0xf5, 0x21, 0x00


	//----- nvinfo : EIATTR_SPARSE_MMA_MASK
	.align		4
.L_206:
        /*00e8*/ 	.byte	0x03, 0x50
        /*00ea*/ 	.short	0x0000


	//----- nvinfo : EIATTR_MAXREG_COUNT
	.align		4
        /*00ec*/ 	.byte	0x03, 0x1b
        /*00ee*/ 	.short	0x00ff


	//----- nvinfo : EIATTR_MERCURY_ISA_VERSION
	.align		4
        /*00f0*/ 	.byte	0x03, 0x5f
        /*00f2*/ 	.short	0x0101


	//----- nvinfo : EIATTR_VRC_CTA_INIT_COUNT
	.align		4
        /*00f4*/ 	.byte	0x02, 0x4a
	.zero		1
	.zero		1


	//----- nvinfo : EIATTR_EXIT_INSTR_OFFSETS
	.align		4
        /*00f8*/ 	.byte	0x04, 0x1c
        /*00fa*/ 	.short	(.L_208 - .L_207)


	//   ....[0]....
.L_207:
        /*00fc*/ 	.word	0x00000370


	//   ....[1]....
        /*0100*/ 	.word	0x00000ae0


	//----- nvinfo : EIATTR_CRS_STACK_SIZE
	.align		4
.L_208:
        /*0104*/ 	.byte	0x04, 0x1e
        /*0106*/ 	.short	(.L_210 - .L_209)
.L_209:
        /*0108*/ 	.word	0x00000000


	//----- nvinfo : EIATTR_CBANK_PARAM_SIZE
	.align		4
.L_210:
        /*010c*/ 	.byte	0x03, 0x19
        /*010e*/ 	.short	0x0050


	//----- nvinfo : EIATTR_PARAM_CBANK
	.align		4
        /*0110*/ 	.byte	0x04, 0x0a
        /*0112*/ 	.short	(.L_212 - .L_211)
	.align		4
.L_211:
        /*0114*/ 	.word	index@(.nv.constant0._Z11grad3d_cpmlPfS_S_S_S_S_ffffiiii)
        /*0118*/ 	.short	0x0380
        /*011a*/ 	.short	0x0050


	//----- nvinfo : EIATTR_SW_WAR
	.align		4
.L_212:
        /*011c*/ 	.byte	0x04, 0x36
        /*011e*/ 	.short	(.L_214 - .L_213)
.L_213:
        /*0120*/ 	.word	0x00000008
.L_214:


//--------------------- .nv.info._Z15lint3d_bell_gpuPfS_S_S_S_S_S_S_S_S_S_PiS0_S0_iiiiiii --------------------------
	.section	.nv.info._Z15lint3d_bell_gpuPfS_S_S_S_S_S_S_S_S_S_PiS0_S0_iiiiiii,"",@"SHT_CUDA_INFO"
	.sectionflags	@""
	.align	4


	//----- nvinfo : EIATTR_CUDA_API_VERSION
	.align		4
        /*0000*/ 	.byte	0x04, 0x37
        /*0002*/ 	.short	(.L_216 - .L_215)
.L_215:
        /*0004*/ 	.word	0x00000082


	//----- nvinfo : EIATTR_KPARAM_INFO
	.align		4
.L_216:
        /*0008*/ 	.byte	0x04, 0x17
        /*000a*/ 	.short	(.L_218 - .L_217)
.L_217:
        /*000c*/ 	.word	0x00000000
        /*0010*/ 	.short	0x0014
        /*0012*/ 	.short	0x0088
        /*0014*/ 	.byte	0x00, 0xf0, 0x11, 0x00


	//----- nvinfo : EIATTR_KPARAM_INFO
	.align		4
.L_218:
        /*0018*/ 	.byte	0x04, 0x17
        /*001a*/ 	.short	(.L_220 - .L_219)
.L_219:
        /*001c*/ 	.word	0x00000000
        /*0020*/ 	.short	0x0013
        /*0022*/ 	.short	0x0084
        /*0024*/ 	.byte	0x00, 0xf0, 0x11, 0x00


	//----- nvinfo : EIATTR_KPARAM_INFO
	.align		4
.L_220:
        /*0028*/ 	.byte	0x04, 0x17
        /*002a*/ 	.short	(.L_222 - .L_221)
.L_221:
        /*002c*/ 	.word	0x00000000
        /*0030*/ 	.short	0x0012
        /*0032*/ 	.short	0x0080
        /*0034*/ 	.byte	0x00, 0xf0, 0x11, 0x00


	//----- nvinfo : EIATTR_KPARAM_INFO
	.align		4
.L_222:
        /*0038*/ 	.byte	0x04, 0x17
        /*003a*/ 	.short	(.L_224 - .L_223)
.L_223:
        /*003c*/ 	.word	0x00000000
        /*0040*/ 	.short	0x0011
        /*0042*/ 	.short	0x007c
        /*0044*/ 	.byte	0x00, 0xf0, 0x11, 0x00


	//----- nvinfo : EIATTR_KPARAM_INFO
	.align		4
.L_224:
        /*0048*/ 	.byte	0x04, 0x17
        /*004a*/ 	.short	(.L_226 - .L_225)
.L_225:
        /*004c*/ 	.word	0x00000000
        /*0050*/ 	.short	0x0010
        /*0052*/ 	.short	0x0078
        /*0054*/ 	.byte	0x00, 0xf0, 0x11, 0x00


	//----- nvinfo : EIATTR_KPARAM_INFO
	.align		4
.L_226:
        /*0058*/ 	.byte	0x04, 0x17
        /*005a*/ 	.short	(.L_228 - .L_227)
.L_227:
        /*005c*/ 	.word	0x00000000
        /*0060*/ 	.short	0x000f
        /*0062*/ 	.short	0x0074
        /*0064*/ 	.byte	0x00, 0xf0, 0x11, 0x00


	//----- nvinfo : EIATTR_KPARAM_INFO
	.align		4
.L_228:
        /*0068*/ 	.byte	0x04, 0x17
        /*006a*/ 	.short	(.L_230 - .L_229)
.L_229:
        /*006c*/ 	.word	0x00000000
        /*0070*/ 	.short	0x000e
        /*0072*/ 	.short	0x0070
        /*0074*/ 	.byte	0x00, 0xf0, 0x11, 0x00


	//----- nvinfo : EIATTR_KPARAM_INFO
	.align		4
.L_230:
        /*0078*/ 	.byte	0x04, 0x17
        /*007a*/ 	.short	(.L_232 - .L_231)
.L_231:
        /*007c*/ 	.word	0x00000000
        /*0080*/ 	.short	0x000d
        /*0082*/ 	.short	0x0068
        /*0084*/ 	.byte	0x00, 0xf5, 0x21, 0x00


	//----- nvinfo : EIATTR_KPARAM_INFO
	.align		4
.L_232:
        /*0088*/ 	.byte	0x04, 0x17
        /*008a*/ 	.short	(.L_234 - .L_233)
.L_233:
        /*008c*/ 	.word	0x00000000
        /*0090*/ 	.short	0x000c
        /*0092*/ 	.short	0x0060
        /*0094*/ 	.byte	0x00, 0xf5, 0x21, 0x00


	//----- nvinfo : EIATTR_KPARAM_INFO
	.align		4
.L_234:
        /*0098*/ 	.byte	0x04, 0x17
        /*009a*/ 	.short	(.L_236 - .L_235)
.L_235:
        /*009c*/ 	.word	0x00000000
        /*00a0*/ 	.short	0x000b
        /*00a2*/ 	.short	0x0058
        /*00a4*/ 	.byte	0x00, 0xf5, 0x21, 0x00


	//----- nvinfo : EIATTR_KPARAM_INFO
	.align		4
.L_236:
        /*00a8*/ 	.byte	0x04, 0x17
        /*00aa*/ 	.short	(.L_238 - .L_237)
.L_237:
        /*00ac*/ 	.word	0x00000000
        /*00b0*/ 	.short	0x000a
        /*00b2*/ 	.short	0x0050
        /*00b4*/ 	.byte	0x00, 0xf5, 0x21, 0x00


	//----- nvinfo : EIATTR_KPARAM_INFO
	.align		4
.L_238:
        /*00b8*/ 	.byte	0x04, 0x17
        /*00ba*/ 	.short	(.L_240 - .L_239)
.L_239:
        /*00bc*/ 	.word	0x00000000
        /*00c0*/ 	.short	0x0009
        /*00c2*/ 	.short	0x0048
        /*00c4*/ 	.byte	0x00, 0xf5, 0x21, 0x00


	//----- nvinfo : EIATTR_KPARAM_INFO
	.align		4
.L_240:
        /*00c8*/ 	.byte	0x04, 0x17
        /*00ca*/ 	.short	(.L_242 - .L_241)
.L_241:
        /*00cc*/ 	.word	0x00000000
        /*00d0*/ 	.short	0x0008
        /*00d2*/ 	.short	0x0040
        /*00d4*/ 	.byte	0x00, 0xf5, 0x21, 0x00


	//----- nvinfo : EIATTR_KPARAM_INFO
	.align		4
.L_242:
        /*00d8*/ 	.byte	0x04, 0x17
        /*00da*/ 	.short	(.L_244 - .L_243)
.L_243:
        /*00dc*/ 	.word	0x00000000
        /*00e0*/ 	.short	0x0007
        /*00e2*/ 	.short	0x0038
        /*00e4*/ 	.byte	0x00, 0xf5, 0x21, 0x00


	//----- nvinfo : EIATTR_KPARAM_INFO
	.align		4
.L_244:
        /*00e8*/ 	.byte	0x04, 0x17
        /*00ea*/ 	.short	(.L_246 - .L_245)
.L_245:
        /*00ec*/ 	.word	0x00000000
        /*00f0*/ 	.short	0x0006
        /*00f2*/ 	.short	0x0030
        /*00f4*/ 	.byte	0x00, 0xf5, 0x21, 0x00


	//----- nvinfo : EIATTR_KPARAM_INFO
	.align		4
.L_246:
        /*00f8*/ 	.byte	0x04, 0x17
        /*00fa*/ 	.short	(.L_248 - .L_247)
.L_247:
        /*00fc*/ 	.word	0x00000000
        /*0100*/ 	.short	0x0005
        /*0102*/ 	.short	0x0028
        /*0104*/ 	.byte	0x00, 0xf5, 0x21, 0x00


	//----- nvinfo : EIATTR_KPARAM_INFO
	.align		4
.L_248:
        /*0108*/ 	.byte	0x04, 0x17
        /*010a*/ 	.short	(.L_250 - .L_249)
.L_249:
        /*010c*/ 	.word	0x00000000
        /*0110*/ 	.short	0x0004
        /*0112*/ 	.short	0x0020
        /*0114*/ 	.byte	0x00, 0xf5, 0x21, 0x00


	//----- nvinfo : EIATTR_KPARAM_INFO
	.align		4
.L_250:
        /*0118*/ 	.byte	0x04, 0x17
        /*011a*/ 	.short	(.L_252 - .L_251)
.L_251:
        /*011c*/ 	.word	0x00000000
        /*0120*/ 	.short	0x0003
        /*0122*/ 	.short	0x0018
        /*0124*/ 	.byte	0x00, 0xf5, 0x21, 0x00


	//----- nvinfo : EIATTR_KPARAM_INFO
	.align		4
.L_252:
        /*0128*/ 	.byte	0x04, 0x17
        /*012a*/ 	.short	(.L_254 - .L_253)
.L_253:
        /*012c*/ 	.word	0x00000000
        /*0130*/ 	.short	0x0002
        /*0132*/ 	.short	0x0010
        /*0134*/ 	.byte	0x00, 0xf5, 0x21, 0x00


	//----- nvinfo : EIATTR_KPARAM_INFO
	.align		4
.L_254:
        /*0138*/ 	.byte	0x04, 0x17
        /*013a*/ 	.short	(.L_256 - .L_255)
.L_255:
        /*013c*/ 	.word	0x00000000
        /*0140*/ 	.short	0x0001
        /*0142*/ 	.short	0x0008
        /*0144*/ 	.byte	0x00, 0xf5, 0x21, 0x00


	//----- nvinfo : EIATTR_KPARAM_INFO
	.align		4
.L_256:
        /*0148*/ 	.byte	0x04, 0x17
        /*014a*/ 	.short	(.L_258 - .L_257)
.L_257:
        /*014c*/ 	.word	0x00000000
        /*0150*/ 	.short	0x0000
        /*0152*/ 	.short	0x0000
        /*0154*/ 	.byte	0x00, 0xf5, 0x21, 0x00


	//----- nvinfo : EIATTR_SPARSE_MMA_MASK
	.align		4
.L_258:
        /*0158*/ 	.byte	0x03, 0x50
        /*015a*/ 	.short	0x0000


	//----- nvinfo : EIATTR_MAXREG_COUNT
	.align		4
        /*015c*/ 	.byte	0x03, 0x1b
        /*015e*/ 	.short	0x00ff


	//----- nvinfo : EIATTR_MERCURY_ISA_VERSION
	.align		4
        /*0160*/ 	.byte	0x03, 0x5f
        /*0162*/ 	.short	0x0101


	//----- nvinfo : EIATTR_VRC_CTA_INIT_COUNT
	.align		4
        /*0164*/ 	.byte	0x02, 0x4a
	.zero		1
	.zero		1


	//----- nvinfo : EIATTR_EXIT_INSTR_OFFSETS
	.align		4
        /*0168*/ 	.byte	0x04, 0x1c
        /*016a*/ 	.short	(.L_260 - .L_259)


	//   ....[0]....
.L_259:
        /*016c*/ 	.word	0x00000550


	//----- nvinfo : EIATTR_CBANK_PARAM_SIZE
	.align		4
.L_260:
        /*0170*/ 	.byte	0x03, 0x19
        /*0172*/ 	.short	0x008c


	//----- nvinfo : EIATTR_PARAM_CBANK
	.align		4
        /*0174*/ 	.byte	0x04, 0x0a
        /*0176*/ 	.short	(.L_262 - .L_261)
	.align		4
.L_261:
        /*0178*/ 	.word	index@(.nv.constant0._Z15lint3d_bell_gpuPfS_S_S_S_S_S_S_S_S_S_PiS0_S0_iiiiiii)
        /*017c*/ 	.short	0x0380
        /*017e*/ 	.short	0x008c


	//----- nvinfo : EIATTR_SW_WAR
	.align		4
.L_262:
        /*0180*/ 	.byte	0x04, 0x36
        /*0182*/ 	.short	(.L_264 - .L_263)
.L_263:
        /*0184*/ 	.word	0x00000008
.L_264:


//--------------------- .nv.callgraph             --------------------------
	.section	.nv.callgraph,"",@"SHT_CUDA_CALLGRAPH"
	.align	4
	.sectionentsize	8
	.align		4
        /*0000*/ 	.word	0x00000000
	.align		4
        /*0004*/ 	.word	0xffffffff
	.align		4
        /*0008*/ 	.word	0x00000000
	.align		4
        /*000c*/ 	.word	0xfffffffe
	.align		4
        /*0010*/ 	.word	0x00000000
	.align		4
        /*0014*/ 	.word	0xfffffffd
	.align		4
        /*0018*/ 	.word	0x00000000
	.align		4
        /*001c*/ 	.word	0xfffffffc


//--------------------- .nv.constant3             --------------------------
	.section	.nv.constant3,"a",@progbits
	.align	4
.nv.constant3:
	.type		C,@object
	.size		C,(.L_0 - C)
C:
        /*0000*/ 	.byte	0x04, 0x63, 0x9b, 0x3f, 0xc8, 0x95, 0xba, 0xbd, 0xe5, 0x91, 0x64, 0x3c, 0xb8, 0x0e, 0xc4, 0xba
.L_0:


//--------------------- .text._Z12spongeKernelPfiiii --------------------------
	.section	.text._Z12spongeKernelPfiiii,"ax",@progbits
	.align	128
        .global         _Z12spongeKernelPfiiii
        .type           _Z12spongeKernelPfiiii,@function
        .size           _Z12spongeKernelPfiiii,(.L_x_49 - _Z12spongeKernelPfiiii)
        .other          _Z12spongeKernelPfiiii,@"STO_CUDA_ENTRY STV_DEFAULT"
_Z12spongeKernelPfiiii:
.text._Z12spongeKernelPfiiii:
[----:B------:R-:W-:Y:S01]  /*0000*/  LDC R1, c[0x0][0x37c] ;  /* 0x0000df00ff017b82 */ /* 0x000fe20000000800 */
[----:B------:R-:W0:Y:S07]  /*0010*/  S2R R2, SR_TID.Y ;  /* 0x0000000000027919 */ /* 0x000e2e0000002200 */
[----:B------:R-:W1:Y:S01]  /*0020*/  LDC R0, c[0x0][0x360] ;  /* 0x0000d800ff007b82 */ /* 0x000e620000000800 */
[----:B------:R-:W2:Y:S01]  /*0030*/  LDCU.64 UR8, c[0x0][0x388] ;  /* 0x00007100ff0877ac */ /* 0x000ea20008000a00 */
[----:B------:R-:W1:Y:S01]  /*0040*/  S2R R3, SR_TID.X ;  /* 0x0000000000037919 */ /* 0x000e620000002100 */
[----:B------:R-:W3:Y:S01]  /*0050*/  LDCU UR7, c[0x0][0x390] ;  /* 0x00007200ff0777ac */ /* 0x000ee20008000800 */
[----:B------:R-:W4:Y:S04]  /*0060*/  S2R R27, SR_TID.Z ;  /* 0x00000000001b7919 */ /* 0x000f280000002300 */
[----:B------:R-:W0:Y:S08]  /*0070*/  S2UR UR5, SR_CTAID.Y ;  /* 0x00000000000579c3 */ /* 0x000e300000002600 */
[----:B------:R-:W0:Y:S08]  /*0080*/  LDC R5, c[0x0][0x364] ;  /* 0x0000d900ff057b82 */ /* 0x000e300000000800 */
[----:B------:R-:W1:Y:S08]  /*0090*/  S2UR UR4, SR_CTAID.X ;  /* 0x00000000000479c3 */ /* 0x000e700000002500 */
[----:B------:R-:W4:Y:S08]  /*00a0*/  S2UR UR6, SR_CTAID.Z ;  /* 0x00000000000679c3 */ /* 0x000f300000002700 */
[----:B------:R-:W4:Y:S01]  /*00b0*/  LDC R4, c[0x0][0x368] ;  /* 0x0000da00ff047b82 */ /* 0x000f220000000800 */
[----:B0-----:R-:W-:-:S05]  /*00c0*/  IMAD R2, R5, UR5, R2 ;  /* 0x0000000505027c24 */ /* 0x001fca000f8e0202 */
[----:B--2---:R-:W-:Y:S01]  /*00d0*/  ISETP.GE.AND P0, PT, R2, UR9, PT ;  /* 0x0000000902007c0c */ /* 0x004fe2000bf06270 */
[----:B-1----:R-:W-:-:S05]  /*00e0*/  IMAD R3, R0, UR4, R3 ;  /* 0x0000000400037c24 */ /* 0x002fca000f8e0203 */
[----:B------:R-:W-:Y:S01]  /*00f0*/  ISETP.GE.OR P0, PT, R3, UR8, P0 ;  /* 0x0000000803007c0c */ /* 0x000fe20008706670 */
[----:B----4-:R-:W-:-:S05]  /*0100*/  IMAD R27, R4, UR6, R27 ;  /* 0x00000006041b7c24 */ /* 0x010fca000f8e021b */
[----:B---3--:R-:W-:-:S13]  /*0110*/  ISETP.GE.OR P0, PT, R27, UR7, P0 ;  /* 0x000000071b007c0c */ /* 0x008fda0008706670 */
[----:B------:R-:W-:Y:S05]  /*0120*/  @P0 EXIT ;  /* 0x000000000000094d */ /* 0x000fea0003800000 */
[----:B------:R-:W0:Y:S01]  /*0130*/  LDCU UR6, c[0x0][0x394] ;  /* 0x00007280ff0677ac */ /* 0x000e220008000800 */
[----:B------:R-:W1:Y:S01]  /*0140*/  LDC.64 R4, c[0x0][0x380] ;  /* 0x0000e000ff047b82 */ /* 0x000e620000000a00 */
[----:B------:R-:W-:Y:S01]  /*0150*/  VIMNMX R6, PT, PT, R3, R2, PT ;  /* 0x0000000203067248 */ /* 0x000fe20003fe0100 */
[----:B------:R-:W-:Y:S01]  /*0160*/  IMAD R0, R2, UR7, R27 ;  /* 0x0000000702007c24 */ /* 0x000fe2000f8e021b */
[----:B------:R-:W2:Y:S01]  /*0170*/  LDCU.64 UR4, c[0x0][0x358] ;  /* 0x00006b00ff0477ac */ /* 0x000ea20008000a00 */
[----:B------:R-:W-:Y:S02]  /*0180*/  BSSY.RECONVERGENT B0, `(.L_x_0) ;  /* 0x0000080000007945 */ /* 0x000fe40003800200 */
[----:B------:R-:W-:Y:S01]  /*0190*/  IMAD R7, R0, UR8, R3 ;  /* 0x0000000800077c24 */ /* 0x000fe2000f8e0203 */
[----:B0-----:R-:W-:-:S03]  /*01a0*/  ISETP.GE.AND P0, PT, R6, UR6, PT ;  /* 0x0000000606007c0c */ /* 0x001fc6000bf06270 */
[----:B-1----:R-:W-:-:S10]  /*01b0*/  IMAD.WIDE R4, R7, 0x4, R4 ;  /* 0x0000000407047825 */ /* 0x002fd400078e0204 */
[----:B--2---:R-:W-:Y:S05]  /*01c0*/  @P0 BRA `(.L_x_1) ;  /* 0x0000000400ec0947 */ /* 0x004fea0003800000 */
[----:B------:R-:W-:Y:S01]  /*01d0*/  IADD3 R6, PT, PT, -R3, UR6, RZ ;  /* 0x0000000603067c10 */ /* 0x000fe2000fffe1ff */
[----:B------:R-:W-:Y:S01]  /*01e0*/  BSSY.RECONVERGENT B1, `(.L_x_2) ;  /* 0x0000006000017945 */ /* 0x000fe20003800200 */
[----:B------:R-:W-:Y:S02]  /*01f0*/  MOV R0, 0x240 ;  /* 0x0000024000007802 */ /* 0x000fe40000000f00 */
[----:B------:R-:W0:Y:S02]  /*0200*/  I2F.F64 R24, R6 ;  /* 0x0000000600187312 */ /* 0x000e240000201c00 */
[----:B0-----:R-:W-:-:S08]  /*0210*/  DADD R24, R24, -1 ;  /* 0xbff0000018187429 */ /* 0x001fd00000000000 */
[----:B------:R-:W-:-:S11]  /*0220*/  DADD R28, -RZ, |R24| ;  /* 0x00000000ff1c7229 */ /* 0x000fd60000000518 */
[----:B------:R-:W-:Y:S05]  /*0230*/  CALL.REL.NOINC `($_Z12spongeKernelPfiiii$__internal_accurate_pow) ;  /* 0x0000001400547944 */ /* 0x000fea0003c00000 */
[----:B------:R-:W-:Y:S05]  /*0240*/  BSYNC.RECONVERGENT B1 ;  /* 0x0000000000017941 */ /* 0x000fea0003800200 */
.L_x_2:
[C---:B------:R-:W-:Y:S01]  /*0250*/  DADD R8, R24.reuse, 2 ;  /* 0x4000000018087429 */ /* 0x040fe20000000000 */
[----:B------:R-:W0:Y:S01]  /*0260*/  LDCU UR7, c[0x0][0x394] ;  /* 0x00007280ff0777ac */ /* 0x000e220008000800 */
[----:B------:R-:W-:Y:S01]  /*0270*/  DSETP.NEU.AND P1, PT, R24, RZ, PT ;  /* 0x000000ff1800722a */ /* 0x000fe20003f2d000 */
[----:B------:R-:W-:Y:S01]  /*0280*/  BSSY.RECONVERGENT B1, `(.L_x_3) ;  /* 0x0000011000017945 */ /* 0x000fe20003800200 */
[----:B------:R-:W-:Y:S01]  /*0290*/  MOV R0, 0x390 ;  /* 0x0000039000007802 */ /* 0x000fe20000000f00 */
[----:B------:R-:W-:Y:S01]  /*02a0*/  UMOV UR8, 0xa0000000 ;  /* 0xa000000000087882 */ /* 0x000fe20000000000 */
[----:B------:R-:W-:-:S04]  /*02b0*/  UMOV UR9, 0x3fbaf8e8 ;  /* 0x3fbaf8e800097882 */ /* 0x000fc80000000000 */
[----:B------:R-:W-:-:S04]  /*02c0*/  LOP3.LUT R8, R9, 0x7ff00000, RZ, 0xc0, !PT ;  /* 0x7ff0000009087812 */ /* 0x000fc800078ec0ff */
[----:B------:R-:W-:Y:S02]  /*02d0*/  ISETP.NE.AND P0, PT, R8, 0x7ff00000, PT ;  /* 0x7ff000000800780c */ /* 0x000fe40003f05270 */
[----:B------:R-:W-:Y:S01]  /*02e0*/  @!P1 CS2R R6, SRZ ;  /* 0x0000000000069805 */ /* 0x000fe2000001ff00 */
[----:B0-----:R-:W0:Y:S10]  /*02f0*/  I2F.F64 R8, UR7 ;  /* 0x0000000700087d12 */ /* 0x001e340008201c00 */
[----:B------:R-:W-:-:S02]  /*0300*/  DSETP.NEU.OR P0, PT, |R24|, +INF , P0 ;  /* 0x7ff000001800742a */ /* 0x000fc4000070d600 */
[----:B0-----:R-:W-:-:S12]  /*0310*/  DADD R28, -RZ, |R8| ;  /* 0x00000000ff1c7229 */ /* 0x001fd80000000508 */
[----:B------:R-:W-:Y:S02]  /*0320*/  @!P0 IMAD.MOV.U32 R6, RZ, RZ, 0x0 ;  /* 0x00000000ff068424 */ /* 0x000fe400078e00ff */
[----:B------:R-:W-:Y:S01]  /*0330*/  @!P0 IMAD.MOV.U32 R7, RZ, RZ, 0x7ff00000 ;  /* 0x7ff00000ff078424 */ /* 0x000fe200078e00ff */
[----:B------:R-:W-:-:S05]  /*0340*/  DSETP.NEU.AND P0, PT, R24, 1, PT ;  /* 0x3ff000001800742a */ /* 0x000fca0003f0d000 */
[----:B------:R-:W-:-:S10]  /*0350*/  DMUL R6, R6, -UR8 ;  /* 0x8000000806067c28 */ /* 0x000fd40008000000 */
[----:B------:R-:W-:Y:S02]  /*0360*/  FSEL R24, R6, -1.084202172485504434e-19, P0 ;  /* 0xa000000006187808 */ /* 0x000fe40000000000 */
[----:B------:R-:W-:-:S07]  /*0370*/  FSEL R25, R7, -1.4607210159301757812, P0 ;  /* 0xbfbaf8e807197808 */ /* 0x000fce0000000000 */
[----:B------:R-:W-:Y:S05]  /*0380*/  CALL.REL.NOINC `($_Z12spongeKernelPfiiii$__internal_accurate_pow) ;  /* 0x0000001400007944 */ /* 0x000fea0003c00000 */
[----:B------:R-:W-:Y:S05]  /*0390*/  BSYNC.RECONVERGENT B1 ;  /* 0x0000000000017941 */ /* 0x000fea0003800200 */
.L_x_3:
[----:B------:R-:W0:Y:S01]  /*03a0*/  LDC R0, c[0x0][0x394] ;  /* 0x0000e500ff007b82 */ /* 0x000e220000000800 */
[----:B------:R-:W-:Y:S01]  /*03b0*/  BSSY.RECONVERGENT B1, `(.L_x_4) ;  /* 0x000001a000017945 */ /* 0x000fe20003800200 */
[C---:B0-----:R-:W-:Y:S02]  /*03c0*/  ISETP.NE.AND P0, PT, R0.reuse, RZ, PT ;  /* 0x000000ff0000720c */ /* 0x041fe40003f05270 */
[----:B------:R-:W-:-:S11]  /*03d0*/  ISETP.NE.AND P1, PT, R0, 0x1, PT ;  /* 0x000000010000780c */ /* 0x000fd60003f25270 */
[----:B------:R-:W-:-:S06]  /*03e0*/  @!P0 CS2R R6, SRZ ;  /* 0x0000000000068805 */ /* 0x000fcc000001ff00 */
[----:B------:R-:W-:Y:S02]  /*03f0*/  FSEL R9, R7, 1.875, P1 ;  /* 0x3ff0000007097808 */ /* 0x000fe40000800000 */
[----:B------:R-:W-:Y:S01]  /*0400*/  FSEL R8, R6, RZ, P1 ;  /* 0x000000ff06087208 */ /* 0x000fe20000800000 */
[----:B------:R-:W-:Y:S01]  /*0410*/  IMAD.MOV.U32 R6, RZ, RZ, 0x1 ;  /* 0x00000001ff067424 */ /* 0x000fe200078e00ff */
[----:B------:R-:W0:Y:S01]  /*0420*/  MUFU.RCP64H R7, R9 ;  /* 0x0000000900077308 */ /* 0x000e220000001800 */
[----:B------:R-:W-:-:S04]  /*0430*/  FSETP.GEU.AND P1, PT, |R25|, 6.5827683646048100446e-37, PT ;  /* 0x036000001900780b */ /* 0x000fc80003f2e200 */
[----:B0-----:R-:W-:-:S08]  /*0440*/  DFMA R10, -R8, R6, 1 ;  /* 0x3ff00000080a742b */ /* 0x001fd00000000106 */
[----:B------:R-:W-:-:S08]  /*0450*/  DFMA R10, R10, R10, R10 ;  /* 0x0000000a0a0a722b */ /* 0x000fd0000000000a */
[----:B------:R-:W-:-:S08]  /*0460*/  DFMA R10, R6, R10, R6 ;  /* 0x0000000a060a722b */ /* 0x000fd00000000006 */
[----:B------:R-:W-:-:S08]  /*0470*/  DFMA R6, -R8, R10, 1 ;  /* 0x3ff000000806742b */ /* 0x000fd0000000010a */
[----:B------:R-:W-:-:S08]  /*0480*/  DFMA R6, R10, R6, R10 ;  /* 0x000000060a06722b */ /* 0x000fd0000000000a */
[----:B------:R-:W-:-:S08]  /*0490*/  DMUL R10, R6, R24 ;  /* 0x00000018060a7228 */ /* 0x000fd00000000000 */
[----:B------:R-:W-:-:S08]  /*04a0*/  DFMA R12, -R8, R10, R24 ;  /* 0x0000000a080c722b */ /* 0x000fd00000000118 */
[----:B------:R-:W-:-:S10]  /*04b0*/  DFMA R6, R6, R12, R10 ;  /* 0x0000000c0606722b */ /* 0x000fd4000000000a */
[----:B------:R-:W-:-:S05]  /*04c0*/  FFMA R0, RZ, R9, R7 ;  /* 0x00000009ff007223 */ /* 0x000fca0000000007 */
[----:B------:R-:W-:-:S13]  /*04d0*/  FSETP.GT.AND P0, PT, |R0|, 1.469367938527859385e-39, PT ;  /* 0x001000000000780b */ /* 0x000fda0003f04200 */
[----:B------:R-:W-:Y:S05]  /*04e0*/  @P0 BRA P1, `(.L_x_5) ;  /* 0x0000000000180947 */ /* 0x000fea0000800000 */
[----:B------:R-:W-:Y:S01]  /*04f0*/  IMAD.MOV.U32 R10, RZ, RZ, R24 ;  /* 0x000000ffff0a7224 */ /* 0x000fe200078e0018 */
[----:B------:R-:W-:Y:S01]  /*0500*/  MOV R0, 0x530 ;  /* 0x0000053000007802 */ /* 0x000fe20000000f00 */
[----:B------:R-:W-:-:S07]  /*0510*/  IMAD.MOV.U32 R11, RZ, RZ, R25 ;  /* 0x000000ffff0b7224 */ /* 0x000fce00078e0019 */
[----:B------:R-:W-:Y:S05]  /*0520*/  CALL.REL.NOINC `($__internal_0_$__cuda_sm20_div_rn_f64_full) ;  /* 0x0000000c002c7944 */ /* 0x000fea0003c00000 */
[----:B------:R-:W-:Y:S02]  /*0530*/  IMAD.MOV.U32 R6, RZ, RZ, R16 ;  /* 0x000000ffff067224 */ /* 0x000fe400078e0010 */
[----:B------:R-:W-:-:S07]  /*0540*/  IMAD.MOV.U32 R7, RZ, RZ, R17 ;  /* 0x000000ffff077224 */ /* 0x000fce00078e0011 */
.L_x_5:
[----:B------:R-:W-:Y:S05]  /*0550*/  BSYNC.RECONVERGENT B1 ;  /* 0x0000000000017941 */ /* 0x000fea0003800200 */
.L_x_4:
[----:B------:R-:W2:Y:S01]  /*0560*/  LDG.E R0, desc[UR4][R4.64] ;  /* 0x0000000404007981 */ /* 0x000ea2000c1e1900 */
[----:B------:R-:W-:Y:S01]  /*0570*/  IMAD.MOV.U32 R8, RZ, RZ, 0x652b82fe ;  /* 0x652b82feff087424 */ /* 0x000fe200078e00ff */
[----:B------:R-:W-:Y:S01]  /*0580*/  UMOV UR8, 0xfefa39ef ;  /* 0xfefa39ef00087882 */ /* 0x000fe20000000000 */
[----:B------:R-:W-:Y:S01]  /*0590*/  IMAD.MOV.U32 R9, RZ, RZ, 0x3ff71547 ;  /* 0x3ff71547ff097424 */ /* 0x000fe200078e00ff */
[----:B------:R-:W-:Y:S01]  /*05a0*/  UMOV UR9, 0x3fe62e42 ;  /* 0x3fe62e4200097882 */ /* 0x000fe20000000000 */
[----:B------:R-:W-:Y:S01]  /*05b0*/  DADD R14, -RZ, -|R6| ;  /* 0x00000000ff0e7229 */ /* 0x000fe20000000d06 */
[----:B------:R-:W-:Y:S03]  /*05c0*/  BSSY.RECONVERGENT B1, `(.L_x_6) ;  /* 0x0000038000017945 */ /* 0x000fe60003800200 */
[----:B------:R-:W-:-:S06]  /*05d0*/  DFMA R8, |R6|, -R8, 6.75539944105574400000e+15 ;  /* 0x433800000608742b */ /* 0x000fcc0000000a08 */
[----:B------:R-:W-:Y:S02]  /*05e0*/  IMAD.MOV.U32 R16, RZ, RZ, R15 ;  /* 0x000000ffff107224 */ /* 0x000fe400078e000f */
[----:B------:R-:W-:-:S03]  /*05f0*/  DADD R10, R8, -6.75539944105574400000e+15 ;  /* 0xc3380000080a7429 */ /* 0x000fc60000000000 */
[----:B------:R-:W-:-:S05]  /*0600*/  FSETP.GEU.AND P0, PT, |R16|, 4.1917929649353027344, PT ;  /* 0x4086232b1000780b */ /* 0x000fca0003f0e200 */
[----:B------:R-:W-:Y:S01]  /*0610*/  DFMA R12, R10, -UR8, -|R6| ;  /* 0x800000080a0c7c2b */ /* 0x000fe20008000c06 */
[----:B------:R-:W-:Y:S01]  /*0620*/  UMOV UR8, 0x3b39803f ;  /* 0x3b39803f00087882 */ /* 0x000fe20000000000 */
[----:B------:R-:W-:-:S06]  /*0630*/  UMOV UR9, 0x3c7abc9e ;  /* 0x3c7abc9e00097882 */ /* 0x000fcc0000000000 */
[----:B------:R-:W-:Y:S01]  /*0640*/  DFMA R10, R10, -UR8, R12 ;  /* 0x800000080a0a7c2b */ /* 0x000fe2000800000c */
[----:B------:R-:W-:Y:S01]  /*0650*/  UMOV UR8, 0x69ce2bdf ;  /* 0x69ce2bdf00087882 */ /* 0x000fe20000000000 */
[----:B------:R-:W-:Y:S01]  /*0660*/  IMAD.MOV.U32 R12, RZ, RZ, -0x35dec16 ;  /* 0xfca213eaff0c7424 */ /* 0x000fe200078e00ff */
[----:B------:R-:W-:Y:S01]  /*0670*/  UMOV UR9, 0x3e5ade15 ;  /* 0x3e5ade1500097882 */ /* 0x000fe20000000000 */
[----:B------:R-:W-:-:S06]  /*0680*/  IMAD.MOV.U32 R13, RZ, RZ, 0x3e928af3 ;  /* 0x3e928af3ff0d7424 */ /* 0x000fcc00078e00ff */
[----:B------:R-:W-:Y:S01]  /*0690*/  DFMA R12, R10, UR8, R12 ;  /* 0x000000080a0c7c2b */ /* 0x000fe2000800000c */
[----:B------:R-:W-:Y:S01]  /*06a0*/  UMOV UR8, 0x62401315 ;  /* 0x6240131500087882 */ /* 0x000fe20000000000 */
[----:B------:R-:W-:-:S06]  /*06b0*/  UMOV UR9, 0x3ec71dee ;  /* 0x3ec71dee00097882 */ /* 0x000fcc0000000000 */
[----:B------:R-:W-:Y:S01]  /*06c0*/  DFMA R12, R10, R12, UR8 ;  /* 0x000000080a0c7e2b */ /* 0x000fe2000800000c */
        /* <DEDUP_REMOVED lines=20> */
[----:B------:R-:W-:-:S08]  /*0810*/  DFMA R12, R10, R12, UR8 ;  /* 0x000000080a0c7e2b */ /* 0x000fd0000800000c */
[----:B------:R-:W-:-:S08]  /*0820*/  DFMA R12, R10, R12, 1 ;  /* 0x3ff000000a0c742b */ /* 0x000fd0000000000c */
[----:B------:R-:W-:-:S10]  /*0830*/  DFMA R10, R10, R12, 1 ;  /* 0x3ff000000a0a742b */ /* 0x000fd4000000000c */
[----:B------:R-:W-:Y:S02]  /*0840*/  IMAD R15, R8, 0x100000, R11 ;  /* 0x00100000080f7824 */ /* 0x000fe400078e020b */
[----:B------:R-:W-:Y:S01]  /*0850*/  IMAD.MOV.U32 R14, RZ, RZ, R10 ;  /* 0x000000ffff0e7224 */ /* 0x000fe200078e000a */
[----:B--2---:R0:W1:Y:S01]  /*0860*/  F2F.F64.F32 R12, R0 ;  /* 0x00000000000c7310 */ /* 0x0040620000201800 */
[----:B------:R-:W-:Y:S05]  /*0870*/  @!P0 BRA `(.L_x_7) ;  /* 0x0000000000308947 */ /* 0x000fea0003800000 */
[----:B------:R-:W-:Y:S01]  /*0880*/  FSETP.GEU.AND P1, PT, |R16|, 4.2275390625, PT ;  /* 0x408748001000780b */ /* 0x000fe20003f2e200 */
[C---:B------:R-:W-:Y:S02]  /*0890*/  DADD R14, -|R6|.reuse, +INF ;  /* 0x7ff00000060e7429 */ /* 0x040fe40000000300 */
[----:B------:R-:W-:-:S08]  /*08a0*/  DSETP.NE.AND P0, PT, R6, RZ, PT ;  /* 0x000000ff0600722a */ /* 0x000fd00003f05000 */
[----:B------:R-:W-:Y:S02]  /*08b0*/  FSEL R14, R14, RZ, !P0 ;  /* 0x000000ff0e0e7208 */ /* 0x000fe40004000000 */
[----:B0-----:R-:W-:Y:S02]  /*08c0*/  @!P1 LEA.HI R0, R8, R8, RZ, 0x1 ;  /* 0x0000000808009211 */ /* 0x001fe400078f08ff */
[----:B------:R-:W-:Y:S02]  /*08d0*/  FSEL R15, R15, RZ, !P0 ;  /* 0x000000ff0f0f7208 */ /* 0x000fe40004000000 */
[----:B------:R-:W-:-:S05]  /*08e0*/  @!P1 SHF.R.S32.HI R7, RZ, 0x1, R0 ;  /* 0x00000001ff079819 */ /* 0x000fca0000011400 */
[----:B------:R-:W-:Y:S02]  /*08f0*/  @!P1 IMAD.IADD R6, R8, 0x1, -R7 ;  /* 0x0000000108069824 */ /* 0x000fe400078e0a07 */
[----:B------:R-:W-:-:S03]  /*0900*/  @!P1 IMAD R11, R7, 0x100000, R11 ;  /* 0x00100000070b9824 */ /* 0x000fc600078e020b */
[----:B------:R-:W-:Y:S01]  /*0910*/  @!P1 LEA R7, R6, 0x3ff00000, 0x14 ;  /* 0x3ff0000006079811 */ /* 0x000fe200078ea0ff */
[----:B------:R-:W-:-:S06]  /*0920*/  @!P1 IMAD.MOV.U32 R6, RZ, RZ, RZ ;  /* 0x000000ffff069224 */ /* 0x000fcc00078e00ff */
[----:B------:R-:W-:-:S11]  /*0930*/  @!P1 DMUL R14, R10, R6 ;  /* 0x000000060a0e9228 */ /* 0x000fd60000000000 */
.L_x_7:
[----:B------:R-:W-:Y:S05]  /*0940*/  BSYNC.RECONVERGENT B1 ;  /* 0x0000000000017941 */ /* 0x000fea0003800200 */
.L_x_6:
[----:B-1----:R-:W-:-:S10]  /*0950*/  DMUL R12, R12, R14 ;  /* 0x0000000e0c0c7228 */ /* 0x002fd40000000000 */
[----:B------:R-:W1:Y:S02]  /*0960*/  F2F.F32.F64 R13, R12 ;  /* 0x0000000c000d7310 */ /* 0x000e640000301000 */
[----:B-1----:R1:W-:Y:S02]  /*0970*/  STG.E desc[UR4][R4.64], R13 ;  /* 0x0000000d04007986 */ /* 0x0023e4000c101904 */
.L_x_1:
[----:B------:R-:W-:Y:S05]  /*0980*/  BSYNC.RECONVERGENT B0 ;  /* 0x0000000000007941 */ /* 0x000fea0003800200 */
.L_x_0:
[----:B------:R-:W2:Y:S01]  /*0990*/  LDC.64 R8, c[0x0][0x390] ;  /* 0x0000e400ff087b82 */ /* 0x000ea20000000a00 */
[----:B------:R-:W2:Y:S02]  /*09a0*/  LDCU.64 UR8, c[0x0][0x388] ;  /* 0x00007100ff0877ac */ /* 0x000ea40008000a00 */
[C---:B--2---:R-:W-:Y:S01]  /*09b0*/  IADD3 R7, PT, PT, -R9.reuse, UR9, RZ ;  /* 0x0000000909077c10 */ /* 0x044fe2000fffe1ff */
[----:B------:R-:W-:Y:S01]  /*09c0*/  IMAD.IADD R6, R8, 0x1, -R9 ;  /* 0x0000000108067824 */ /* 0x000fe200078e0a09 */
[----:B0-----:R-:W-:Y:S02]  /*09d0*/  IADD3 R0, PT, PT, -R9, UR8, RZ ;  /* 0x0000000809007c10 */ /* 0x001fe4000fffe1ff */
[----:B------:R-:W-:Y:S02]  /*09e0*/  ISETP.GT.AND P0, PT, R2, R7, PT ;  /* 0x000000070200720c */ /* 0x000fe40003f04270 */
[----:B------:R-:W-:Y:S02]  /*09f0*/  ISETP.LE.AND P1, PT, R27, R6, PT ;  /* 0x000000061b00720c */ /* 0x000fe40003f23270 */
[----:B------:R-:W-:-:S13]  /*0a00*/  ISETP.LE.AND P0, PT, R3, R0, !P0 ;  /* 0x000000000300720c */ /* 0x000fda0004703270 */
[----:B------:R-:W-:Y:S05]  /*0a10*/  @P0 EXIT P1 ;  /* 0x000000000000094d */ /* 0x000fea0000800000 */
[----:B------:R-:W-:Y:S01]  /*0a20*/  IADD3 R6, PT, PT, R9, -UR8, R3 ;  /* 0x8000000809067c10 */ /* 0x000fe2000fffe003 */
[----:B------:R-:W-:Y:S01]  /*0a30*/  BSSY.RECONVERGENT B0, `(.L_x_8) ;  /* 0x0000006000007945 */ /* 0x000fe20003800200 */
[----:B------:R-:W-:Y:S02]  /*0a40*/  MOV R0, 0xa90 ;  /* 0x00000a9000007802 */ /* 0x000fe40000000f00 */
[----:B------:R-:W0:Y:S02]  /*0a50*/  I2F.F64 R2, R6 ;  /* 0x0000000600027312 */ /* 0x000e240000201c00 */
[----:B0-----:R-:W-:-:S08]  /*0a60*/  DADD R2, R2, -1 ;  /* 0xbff0000002027429 */ /* 0x001fd00000000000 */
[----:B------:R-:W-:-:S11]  /*0a70*/  DADD R28, -RZ, |R2| ;  /* 0x00000000ff1c7229 */ /* 0x000fd60000000502 */
[----:B-1----:R-:W-:Y:S05]  /*0a80*/  CALL.REL.NOINC `($_Z12spongeKernelPfiiii$__internal_accurate_pow) ;  /* 0x0000000c00407944 */ /* 0x002fea0003c00000 */
[----:B------:R-:W-:Y:S05]  /*0a90*/  BSYNC.RECONVERGENT B0 ;  /* 0x0000000000007941 */ /* 0x000fea0003800200 */
.L_x_8:
[C---:B------:R-:W-:Y:S01]  /*0aa0*/  DADD R8, R2.reuse, 2 ;  /* 0x4000000002087429 */ /* 0x040fe20000000000 */
[----:B------:R-:W0:Y:S01]  /*0ab0*/  LDCU UR6, c[0x0][0x394] ;  /* 0x00007280ff0677ac */ /* 0x000e220008000800 */
[----:B------:R-:W-:Y:S01]  /*0ac0*/  DSETP.NEU.AND P1, PT, R2, RZ, PT ;  /* 0x000000ff0200722a */ /* 0x000fe20003f2d000 */
[----:B------:R-:W-:Y:S01]  /*0ad0*/  BSSY.RECONVERGENT B0, `(.L_x_9) ;  /* 0x0000011000007945 */ /* 0x000fe20003800200 */
[----:B------:R-:W-:Y:S01]  /*0ae0*/  MOV R0, 0xbe0 ;  /* 0x00000be000007802 */ /* 0x000fe20000000f00 */
[----:B------:R-:W-:-:S05]  /*0af0*/  UMOV UR7, 0x3fbaf8e8 ;  /* 0x3fbaf8e800077882 */ /* 0x000fca0000000000 */
[----:B------:R-:W-:-:S04]  /*0b00*/  LOP3.LUT R8, R9, 0x7ff00000, RZ, 0xc0, !PT ;  /* 0x7ff0000009087812 */ /* 0x000fc800078ec0ff */
[----:B------:R-:W-:Y:S02]  /*0b10*/  ISETP.NE.AND P0, PT, R8, 0x7ff00000, PT ;  /* 0x7ff000000800780c */ /* 0x000fe40003f05270 */
[----:B------:R-:W-:Y:S01]  /*0b20*/  @!P1 CS2R R6, SRZ ;  /* 0x0000000000069805 */ /* 0x000fe2000001ff00 */
[----:B0-----:R-:W0:Y:S01]  /*0b30*/  I2F.F64 R8, UR6 ;  /* 0x0000000600087d12 */ /* 0x001e220008201c00 */
[----:B------:R-:W-:-:S09]  /*0b40*/  UMOV UR6, 0xa0000000 ;  /* 0xa000000000067882 */ /* 0x000fd20000000000 */
[----:B------:R-:W-:Y:S02]  /*0b50*/  DSETP.NEU.OR P0, PT, |R2|, +INF , P0 ;  /* 0x7ff000000200742a */ /* 0x000fe4000070d600 */
        /* <DEDUP_REMOVED lines=9> */
.L_x_9:
        /* <DEDUP_REMOVED lines=27> */
.L_x_11:
[----:B------:R-:W-:Y:S05]  /*0da0*/  BSYNC.RECONVERGENT B0 ;  /* 0x0000000000007941 */ /* 0x000fea0003800200 */
.L_x_10:
        /* <DEDUP_REMOVED lines=8> */
[----:B------:R-:W-:Y:S02]  /*0e30*/  FSETP.GEU.AND P0, PT, |R15|, 4.1917929649353027344, PT ;  /* 0x4086232b0f00780b */ /* 0x000fe40003f0e200 */
[----:B------:R-:W-:-:S08]  /*0e40*/  DADD R8, R2, -6.75539944105574400000e+15 ;  /* 0xc338000002087429 */ /* 0x000fd00000000000 */
        /* <DEDUP_REMOVED lines=43> */
[----:B0-----:R-:W-:Y:S01]  /*1100*/  @!P1 LEA.HI R0, R2, R2, RZ, 0x1 ;  /* 0x0000000202009211 */ /* 0x001fe200078f08ff */
[----:B------:R-:W-:Y:S01]  /*1110*/  @!P1 IMAD.MOV.U32 R6, RZ, RZ, RZ ;  /* 0x000000ffff069224 */ /* 0x000fe200078e00ff */
[----:B------:R-:W-:Y:S02]  /*1120*/  FSEL R9, R9, RZ, !P0 ;  /* 0x000000ff09097208 */ /* 0x000fe40004000000 */
[----:B------:R-:W-:-:S05]  /*1130*/  @!P1 SHF.R.S32.HI R3, RZ, 0x1, R0 ;  /* 0x00000001ff039819 */ /* 0x000fca0000011400 */
[----:B------:R-:W-:Y:S02]  /*1140*/  @!P1 IMAD.IADD R2, R2, 0x1, -R3 ;  /* 0x0000000102029824 */ /* 0x000fe400078e0a03 */
[----:B------:R-:W-:-:S03]  /*1150*/  @!P1 IMAD R3, R3, 0x100000, R13 ;  /* 0x0010000003039824 */ /* 0x000fc600078e020d */
[----:B------:R-:W-:Y:S01]  /*1160*/  @!P1 LEA R7, R2, 0x3ff00000, 0x14 ;  /* 0x3ff0000002079811 */ /* 0x000fe200078ea0ff */
[----:B------:R-:W-:-:S06]  /*1170*/  @!P1 IMAD.MOV.U32 R2, RZ, RZ, R12 ;  /* 0x000000ffff029224 */ /* 0x000fcc00078e000c */
[----:B------:R-:W-:-:S11]  /*1180*/  @!P1 DMUL R8, R2, R6 ;  /* 0x0000000602089228 */ /* 0x000fd60000000000 */
.L_x_13:
[----:B------:R-:W-:Y:S05]  /*1190*/  BSYNC.RECONVERGENT B0 ;  /* 0x0000000000007941 */ /* 0x000fea0003800200 */
.L_x_12:
[----:B-1----:R-:W-:-:S10]  /*11a0*/  DMUL R10, R10, R8 ;  /* 0x000000080a0a7228 */ /* 0x002fd40000000000 */
[----:B------:R-:W1:Y:S02]  /*11b0*/  F2F.F32.F64 R11, R10 ;  /* 0x0000000a000b7310 */ /* 0x000e640000301000 */
[----:B-1----:R-:W-:Y:S01]  /*11c0*/  STG.E desc[UR4][R4.64], R11 ;  /* 0x0000000b04007986 */ /* 0x002fe2000c101904 */
[----:B------:R-:W-:Y:S05]  /*11d0*/  EXIT ;  /* 0x000000000000794d */ /* 0x000fea0003800000 */
        .weak           $__internal_0_$__cuda_sm20_div_rn_f64_full
        .type           $__internal_0_$__cuda_sm20_div_rn_f64_full,@function
        .size           $__internal_0_$__cuda_sm20_div_rn_f64_full,($_Z12spongeKernelPfiiii$__internal_accurate_pow - $__internal_0_$__cuda_sm20_div_rn_f64_full)
$__internal_0_$__cuda_sm20_div_rn_f64_full:
[C---:B------:R-:W-:Y:S01]  /*11e0*/  FSETP.GEU.AND P0, PT, |R9|.reuse, 1.469367938527859385e-39, PT ;  /* 0x001000000900780b */ /* 0x040fe20003f0e200 */
[----:B------:R-:W-:Y:S01]  /*11f0*/  IMAD.MOV.U32 R14, RZ, RZ, 0x1 ;  /* 0x00000001ff0e7424 */ /* 0x000fe200078e00ff */
[----:B------:R-:W-:Y:S01]  /*1200*/  LOP3.LUT R6, R9, 0x800fffff, RZ, 0xc0, !PT ;  /* 0x800fffff09067812 */ /* 0x000fe200078ec0ff */
[----:B------:R-:W-:Y:S01]  /*1210*/  IMAD.MOV.U32 R21, RZ, RZ, 0x1ca00000 ;  /* 0x1ca00000ff157424 */ /* 0x000fe200078e00ff */
[C---:B------:R-:W-:Y:S01]  /*1220*/  FSETP.GEU.AND P2, PT, |R11|.reuse, 1.469367938527859385e-39, PT ;  /* 0x001000000b00780b */ /* 0x040fe20003f4e200 */
[----:B------:R-:W-:Y:S01]  /*1230*/  BSSY.RECONVERGENT B2, `(.L_x_14) ;  /* 0x0000052000027945 */ /* 0x000fe20003800200 */
[----:B------:R-:W-:Y:S01]  /*1240*/  LOP3.LUT R7, R6, 0x3ff00000, RZ, 0xfc, !PT ;  /* 0x3ff0000006077812 */ /* 0x000fe200078efcff */
[----:B------:R-:W-:Y:S01]  /*1250*/  IMAD.MOV.U32 R6, RZ, RZ, R8 ;  /* 0x000000ffff067224 */ /* 0x000fe200078e0008 */
[----:B------:R-:W-:Y:S02]  /*1260*/  LOP3.LUT R20, R11, 0x7ff00000, RZ, 0xc0, !PT ;  /* 0x7ff000000b147812 */ /* 0x000fe400078ec0ff */
[----:B------:R-:W-:-:S03]  /*1270*/  LOP3.LUT R23, R9, 0x7ff00000, RZ, 0xc0, !PT ;  /* 0x7ff0000009177812 */ /* 0x000fc600078ec0ff */
[----:B------:R-:W-:Y:S01]  /*1280*/  @!P0 DMUL R6, R8, 8.98846567431157953865e+307 ;  /* 0x7fe0000008068828 */ /* 0x000fe20000000000 */
[C---:B------:R-:W-:Y:S01]  /*1290*/  ISETP.GE.U32.AND P1, PT, R20.reuse, R23, PT ;  /* 0x000000171400720c */ /* 0x040fe20003f26070 */
[----:B------:R-:W-:Y:S02]  /*12a0*/  IMAD.MOV.U32 R22, RZ, RZ, R20 ;  /* 0x000000ffff167224 */ /* 0x000fe400078e0014 */
[----:B------:R-:W-:Y:S02]  /*12b0*/  @!P2 LOP3.LUT R17, R9, 0x7ff00000, RZ, 0xc0, !PT ;  /* 0x7ff000000911a812 */ /* 0x000fe400078ec0ff */
[----:B------:R-:W0:Y:S02]  /*12c0*/  MUFU.RCP64H R15, R7 ;  /* 0x00000007000f7308 */ /* 0x000e240000001800 */
[----:B------:R-:W-:Y:S02]  /*12d0*/  @!P2 ISETP.GE.U32.AND P3, PT, R20, R17, PT ;  /* 0x000000111400a20c */ /* 0x000fe40003f66070 */
[----:B------:R-:W-:-:S02]  /*12e0*/  @!P0 LOP3.LUT R23, R7, 0x7ff00000, RZ, 0xc0, !PT ;  /* 0x7ff0000007178812 */ /* 0x000fc400078ec0ff */
[----:B------:R-:W-:-:S04]  /*12f0*/  @!P2 SEL R17, R21, 0x63400000, !P3 ;  /* 0x634000001511a807 */ /* 0x000fc80005800000 */
[----:B------:R-:W-:-:S04]  /*1300*/  @!P2 LOP3.LUT R18, R17, 0x80000000, R11, 0xf8, !PT ;  /* 0x800000001112a812 */ /* 0x000fc800078ef80b */
[----:B------:R-:W-:Y:S01]  /*1310*/  @!P2 LOP3.LUT R19, R18, 0x100000, RZ, 0xfc, !PT ;  /* 0x001000001213a812 */ /* 0x000fe200078efcff */
[----:B------:R-:W-:Y:S01]  /*1320*/  @!P2 IMAD.MOV.U32 R18, RZ, RZ, RZ ;  /* 0x000000ffff12a224 */ /* 0x000fe200078e00ff */
[----:B0-----:R-:W-:-:S08]  /*1330*/  DFMA R12, R14, -R6, 1 ;  /* 0x3ff000000e0c742b */ /* 0x001fd00000000806 */
[----:B------:R-:W-:-:S08]  /*1340*/  DFMA R12, R12, R12, R12 ;  /* 0x0000000c0c0c722b */ /* 0x000fd0000000000c */
[----:B------:R-:W-:Y:S01]  /*1350*/  DFMA R14, R14, R12, R14 ;  /* 0x0000000c0e0e722b */ /* 0x000fe2000000000e */
[----:B------:R-:W-:Y:S01]  /*1360*/  SEL R13, R21, 0x63400000, !P1 ;  /* 0x63400000150d7807 */ /* 0x000fe20004800000 */
[----:B------:R-:W-:-:S03]  /*1370*/  IMAD.MOV.U32 R12, RZ, RZ, R10 ;  /* 0x000000ffff0c7224 */ /* 0x000fc600078e000a */
[----:B------:R-:W-:-:S03]  /*1380*/  LOP3.LUT R13, R13, 0x800fffff, R11, 0xf8, !PT ;  /* 0x800fffff0d0d7812 */ /* 0x000fc600078ef80b */
[----:B------:R-:W-:-:S03]  /*1390*/  DFMA R16, R14, -R6, 1 ;  /* 0x3ff000000e10742b */ /* 0x000fc60000000806 */
[----:B------:R-:W-:-:S05]  /*13a0*/  @!P2 DFMA R12, R12, 2, -R18 ;  /* 0x400000000c0ca82b */ /* 0x000fca0000000812 */
[----:B------:R-:W-:-:S05]  /*13b0*/  DFMA R16, R14, R16, R14 ;  /* 0x000000100e10722b */ /* 0x000fca000000000e */
[----:B------:R-:W-:-:S03]  /*13c0*/  @!P2 LOP3.LUT R22, R13, 0x7ff00000, RZ, 0xc0, !PT ;  /* 0x7ff000000d16a812 */ /* 0x000fc600078ec0ff */
[----:B------:R-:W-:Y:S02]  /*13d0*/  DMUL R14, R16, R12 ;  /* 0x0000000c100e7228 */ /* 0x000fe40000000000 */
[----:B------:R-:W-:-:S05]  /*13e0*/  VIADD R24, R22, 0xffffffff ;  /* 0xffffffff16187836 */ /* 0x000fca0000000000 */
[----:B------:R-:W-:Y:S01]  /*13f0*/  ISETP.GT.U32.AND P0, PT, R24, 0x7feffffe, PT ;  /* 0x7feffffe1800780c */ /* 0x000fe20003f04070 */
[----:B------:R-:W-:Y:S01]  /*1400*/  VIADD R24, R23, 0xffffffff ;  /* 0xffffffff17187836 */ /* 0x000fe20000000000 */
[----:B------:R-:W-:-:S04]  /*1410*/  DFMA R18, R14, -R6, R12 ;  /* 0x800000060e12722b */ /* 0x000fc8000000000c */
[----:B------:R-:W-:-:S04]  /*1420*/  ISETP.GT.U32.OR P0, PT, R24, 0x7feffffe, P0 ;  /* 0x7feffffe1800780c */ /* 0x000fc80000704470 */
[----:B------:R-:W-:-:S09]  /*1430*/  DFMA R14, R16, R18, R14 ;  /* 0x00000012100e722b */ /* 0x000fd2000000000e */
[----:B------:R-:W-:Y:S05]  /*1440*/  @P0 BRA `(.L_x_15) ;  /* 0x00000000006c0947 */ /* 0x000fea0003800000 */
[----:B------:R-:W-:Y:S01]  /*1450*/  LOP3.LUT R11, R9, 0x7ff00000, RZ, 0xc0, !PT ;  /* 0x7ff00000090b7812 */ /* 0x000fe200078ec0ff */
[----:B------:R-:W-:-:S03]  /*1460*/  IMAD.MOV.U32 R18, RZ, RZ, RZ ;  /* 0x000000ffff127224 */ /* 0x000fc600078e00ff */
[CC--:B------:R-:W-:Y:S02]  /*1470*/  VIADDMNMX R10, R20.reuse, -R11.reuse, 0xb9600000, !PT ;  /* 0xb9600000140a7446 */ /* 0x0c0fe4000780090b */
[----:B------:R-:W-:Y:S02]  /*1480*/  ISETP.GE.U32.AND P0, PT, R20, R11, PT ;  /* 0x0000000b1400720c */ /* 0x000fe40003f06070 */
[----:B------:R-:W-:Y:S02]  /*1490*/  VIMNMX R10, PT, PT, R10, 0x46a00000, PT ;  /* 0x46a000000a0a7848 */ /* 0x000fe40003fe0100 */
[----:B------:R-:W-:-:S05]  /*14a0*/  SEL R21, R21, 0x63400000, !P0 ;  /* 0x6340000015157807 */ /* 0x000fca0004000000 */
[----:B------:R-:W-:-:S04]  /*14b0*/  IMAD.IADD R10, R10, 0x1, -R21 ;  /* 0x000000010a0a7824 */ /* 0x000fc800078e0a15 */
[----:B------:R-:W-:-:S06]  /*14c0*/  VIADD R19, R10, 0x7fe00000 ;  /* 0x7fe000000a137836 */ /* 0x000fcc0000000000 */
[----:B------:R-:W-:-:S10]  /*14d0*/  DMUL R16, R14, R18 ;  /* 0x000000120e107228 */ /* 0x000fd40000000000 */
[----:B------:R-:W-:-:S13]  /*14e0*/  FSETP.GTU.AND P0, PT, |R17|, 1.469367938527859385e-39, PT ;  /* 0x001000001100780b */ /* 0x000fda0003f0c200 */
[----:B------:R-:W-:Y:S05]  /*14f0*/  @P0 BRA `(.L_x_16) ;  /* 0x0000000000940947 */ /* 0x000fea0003800000 */
[----:B------:R-:W-:Y:S01]  /*1500*/  DFMA R6, R14, -R6, R12 ;  /* 0x800000060e06722b */ /* 0x000fe2000000000c */
[----:B------:R-:W-:-:S09]  /*1510*/  IMAD.MOV.U32 R18, RZ, RZ, RZ ;  /* 0x000000ffff127224 */ /* 0x000fd200078e00ff */
[C---:B------:R-:W-:Y:S02]  /*1520*/  FSETP.NEU.AND P0, PT, R7.reuse, RZ, PT ;  /* 0x000000ff0700720b */ /* 0x040fe40003f0d000 */
[----:B------:R-:W-:-:S04]  /*1530*/  LOP3.LUT R9, R7, 0x80000000, R9, 0x48, !PT ;  /* 0x8000000007097812 */ /* 0x000fc800078e4809 */
[----:B------:R-:W-:-:S07]  /*1540*/  LOP3.LUT R19, R9, R19, RZ, 0xfc, !PT ;  /* 0x0000001309137212 */ /* 0x000fce00078efcff */
[----:B------:R-:W-:Y:S05]  /*1550*/  @!P0 BRA `(.L_x_16) ;  /* 0x00000000007c8947 */ /* 0x000fea0003800000 */
[----:B------:R-:W-:Y:S02]  /*1560*/  IMAD.MOV R7, RZ, RZ, -R10 ;  /* 0x000000ffff077224 */ /* 0x000fe400078e0a0a */
[----:B------:R-:W-:-:S06]  /*1570*/  IMAD.MOV.U32 R6, RZ, RZ, RZ ;  /* 0x000000ffff067224 */ /* 0x000fcc00078e00ff */
[----:B------:R-:W-:Y:S02]  /*1580*/  DFMA R6, R16, -R6, R14 ;  /* 0x800000061006722b */ /* 0x000fe4000000000e */
[----:B------:R-:W-:-:S04]  /*1590*/  DMUL.RP R14, R14, R18 ;  /* 0x000000120e0e7228 */ /* 0x000fc80000008000 */
[----:B------:R-:W-:-:S04]  /*15a0*/  IADD3 R6, PT, PT, -R10, -0x43300000, RZ ;  /* 0xbcd000000a067810 */ /* 0x000fc80007ffe1ff */
[----:B------:R-:W-:Y:S02]  /*15b0*/  FSETP.NEU.AND P0, PT, |R7|, R6, PT ;  /* 0x000000060700720b */ /* 0x000fe40003f0d200 */
[----:B------:R-:W-:Y:S02]  /*15c0*/  LOP3.LUT R9, R15, R9, RZ, 0x3c, !PT ;  /* 0x000000090f097212 */ /* 0x000fe400078e3cff */
[----:B------:R-:W-:Y:S02]  /*15d0*/  FSEL R16, R14, R16, !P0 ;  /* 0x000000100e107208 */ /* 0x000fe40004000000 */
[----:B------:R-:W-:Y:S01]  /*15e0*/  FSEL R17, R9, R17, !P0 ;  /* 0x0000001109117208 */ /* 0x000fe20004000000 */
[----:B------:R-:W-:Y:S06]  /*15f0*/  BRA `(.L_x_16) ;  /* 0x0000000000547947 */ /* 0x000fec0003800000 */
.L_x_15:
[----:B------:R-:W-:-:S14]  /*1600*/  DSETP.NAN.AND P0, PT, R10, R10, PT ;  /* 0x0000000a0a00722a */ /* 0x000fdc0003f08000 */
[----:B------:R-:W-:Y:S05]  /*1610*/  @P0 BRA `(.L_x_17) ;  /* 0x0000000000440947 */ /* 0x000fea0003800000 */
[----:B------:R-:W-:-:S14]  /*1620*/  DSETP.NAN.AND P0, PT, R8, R8, PT ;  /* 0x000000080800722a */ /* 0x000fdc0003f08000 */
[----:B------:R-:W-:Y:S05]  /*1630*/  @P0 BRA `(.L_x_18) ;  /* 0x0000000000300947 */ /* 0x000fea0003800000 */
[----:B------:R-:W-:Y:S01]  /*1640*/  ISETP.NE.AND P0, PT, R22, R23, PT ;  /* 0x000000171600720c */ /* 0x000fe20003f05270 */
[----:B------:R-:W-:Y:S02]  /*1650*/  IMAD.MOV.U32 R16, RZ, RZ, 0x0 ;  /* 0x00000000ff107424 */ /* 0x000fe400078e00ff */
[----:B------:R-:W-:-:S10]  /*1660*/  IMAD.MOV.U32 R17, RZ, RZ, -0x80000 ;  /* 0xfff80000ff117424 */ /* 0x000fd400078e00ff */
[----:B------:R-:W-:Y:S05]  /*1670*/  @!P0 BRA `(.L_x_16) ;  /* 0x0000000000348947 */ /* 0x000fea0003800000 */
[----:B------:R-:W-:Y:S02]  /*1680*/  ISETP.NE.AND P0, PT, R22, 0x7ff00000, PT ;  /* 0x7ff000001600780c */ /* 0x000fe40003f05270 */
[----:B------:R-:W-:Y:S02]  /*1690*/  LOP3.LUT R17, R11, 0x80000000, R9, 0x48, !PT ;  /* 0x800000000b117812 */ /* 0x000fe400078e4809 */
[----:B------:R-:W-:-:S13]  /*16a0*/  ISETP.EQ.OR P0, PT, R23, RZ, !P0 ;  /* 0x000000ff1700720c */ /* 0x000fda0004702670 */
[----:B------:R-:W-:Y:S01]  /*16b0*/  @P0 LOP3.LUT R6, R17, 0x7ff00000, RZ, 0xfc, !PT ;  /* 0x7ff0000011060812 */ /* 0x000fe200078efcff */
[----:B------:R-:W-:Y:S02]  /*16c0*/  @!P0 IMAD.MOV.U32 R16, RZ, RZ, RZ ;  /* 0x000000ffff108224 */ /* 0x000fe400078e00ff */
[----:B------:R-:W-:Y:S02]  /*16d0*/  @P0 IMAD.MOV.U32 R16, RZ, RZ, RZ ;  /* 0x000000ffff100224 */ /* 0x000fe400078e00ff */
[----:B------:R-:W-:Y:S01]  /*16e0*/  @P0 IMAD.MOV.U32 R17, RZ, RZ, R6 ;  /* 0x000000ffff110224 */ /* 0x000fe200078e0006 */
[----:B------:R-:W-:Y:S06]  /*16f0*/  BRA `(.L_x_16) ;  /* 0x0000000000147947 */ /* 0x000fec0003800000 */
.L_x_18:
[----:B------:R-:W-:Y:S01]  /*1700*/  LOP3.LUT R17, R9, 0x80000, RZ, 0xfc, !PT ;  /* 0x0008000009117812 */ /* 0x000fe200078efcff */
[----:B------:R-:W-:Y:S01]  /*1710*/  IMAD.MOV.U32 R16, RZ, RZ, R8 ;  /* 0x000000ffff107224 */ /* 0x000fe200078e0008 */
[----:B------:R-:W-:Y:S06]  /*1720*/  BRA `(.L_x_16) ;  /* 0x0000000000087947 */ /* 0x000fec0003800000 */
.L_x_17:
[----:B------:R-:W-:Y:S01]  /*1730*/  LOP3.LUT R17, R11, 0x80000, RZ, 0xfc, !PT ;  /* 0x000800000b117812 */ /* 0x000fe200078efcff */
[----:B------:R-:W-:-:S07]  /*1740*/  IMAD.MOV.U32 R16, RZ, RZ, R10 ;  /* 0x000000ffff107224 */ /* 0x000fce00078e000a */
.L_x_16:
[----:B------:R-:W-:Y:S05]  /*1750*/  BSYNC.RECONVERGENT B2 ;  /* 0x0000000000027941 */ /* 0x000fea0003800200 */
.L_x_14:
[----:B------:R-:W-:Y:S02]  /*1760*/  IMAD.MOV.U32 R6, RZ, RZ, R0 ;  /* 0x000000ffff067224 */ /* 0x000fe400078e0000 */
[----:B------:R-:W-:-:S04]  /*1770*/  IMAD.MOV.U32 R7, RZ, RZ, 0x0 ;  /* 0x00000000ff077424 */ /* 0x000fc800078e00ff */
[----:B------:R-:W-:Y:S05]  /*1780*/  RET.REL.NODEC R6 `(_Z12spongeKernelPfiiii) ;  /* 0xffffffe8061c7950 */ /* 0x000fea0003c3ffff */
        .type           $_Z12spongeKernelPfiiii$__internal_accurate_pow,@function
        .size           $_Z12spongeKernelPfiiii$__internal_accurate_pow,(.L_x_49 - $_Z12spongeKernelPfiiii$__internal_accurate_pow)
$_Z12spongeKernelPfiiii$__internal_accurate_pow:
[----:B------:R-:W-:Y:S01]  /*1790*/  ISETP.GT.U32.AND P0, PT, R29, 0xfffff, PT ;  /* 0x000fffff1d00780c */ /* 0x000fe20003f04070 */
[----:B------:R-:W-:Y:S01]  /*17a0*/  IMAD.MOV.U32 R8, RZ, RZ, R29 ;  /* 0x000000ffff087224 */ /* 0x000fe200078e001d */
[----:B------:R-:W-:Y:S01]  /*17b0*/  UMOV UR8, 0x7d2cafe2 ;  /* 0x7d2cafe200087882 */ /* 0x000fe20000000000 */
[----:B------:R-:W-:Y:S01]  /*17c0*/  IMAD.MOV.U32 R10, RZ, RZ, R28 ;  /* 0x000000ffff0a7224 */ /* 0x000fe200078e001c */
[----:B------:R-:W-:Y:S01]  /*17d0*/  UMOV UR9, 0x3eb0f5ff ;  /* 0x3eb0f5ff00097882 */ /* 0x000fe20000000000 */
[----:B------:R-:W-:Y:S01]  /*17e0*/  IMAD.MOV.U32 R14, RZ, RZ, RZ ;  /* 0x000000ffff0e7224 */ /* 0x000fe200078e00ff */
[----:B------:R-:W-:Y:S01]  /*17f0*/  UMOV UR10, 0x3b39803f ;  /* 0x3b39803f000a7882 */ /* 0x000fe20000000000 */
[----:B------:R-:W-:Y:S01]  /*1800*/  IMAD.MOV.U32 R12, RZ, RZ, 0x41ad3b5a ;  /* 0x41ad3b5aff0c7424 */ /* 0x000fe200078e00ff */
[----:B------:R-:W-:Y:S01]  /*1810*/  UMOV UR11, 0x3c7abc9e ;  /* 0x3c7abc9e000b7882 */ /* 0x000fe20000000000 */
[----:B------:R-:W-:-:S04]  /*1820*/  IMAD.MOV.U32 R13, RZ, RZ, 0x3ed0f5d2 ;  /* 0x3ed0f5d2ff0d7424 */ /* 0x000fc800078e00ff */
[----:B------:R-:W-:Y:S01]  /*1830*/  @!P0 DMUL R6, R28, 1.80143985094819840000e+16 ;  /* 0x435000001c068828 */ /* 0x000fe20000000000 */
[----:B------:R-:W-:-:S09]  /*1840*/  SHF.R.U32.HI R29, RZ, 0x14, R29 ;  /* 0x00000014ff1d7819 */ /* 0x000fd2000001161d */
[----:B------:R-:W-:Y:S01]  /*1850*/  @!P0 IMAD.MOV.U32 R8, RZ, RZ, R7 ;  /* 0x000000ffff088224 */ /* 0x000fe200078e0007 */
[----:B------:R-:W-:Y:S01]  /*1860*/  @!P0 LEA.HI R29, R7, 0xffffffca, RZ, 0xc ;  /* 0xffffffca071d8811 */ /* 0x000fe200078f60ff */
[----:B------:R-:W-:-:S03]  /*1870*/  @!P0 IMAD.MOV.U32 R10, RZ, RZ, R6 ;  /* 0x000000ffff0a8224 */ /* 0x000fc600078e0006 */
[----:B------:R-:W-:Y:S01]  /*1880*/  LOP3.LUT R8, R8, 0x800fffff, RZ, 0xc0, !PT ;  /* 0x800fffff08087812 */ /* 0x000fe200078ec0ff */
[----:B------:R-:W-:-:S03]  /*1890*/  VIADD R6, R29, 0xfffffc01 ;  /* 0xfffffc011d067836 */ /* 0x000fc60000000000 */
[----:B------:R-:W-:-:S04]  /*18a0*/  LOP3.LUT R11, R8, 0x3ff00000, RZ, 0xfc, !PT ;  /* 0x3ff00000080b7812 */ /* 0x000fc800078efcff */
[----:B------:R-:W-:-:S13]  /*18b0*/  ISETP.GE.U32.AND P1, PT, R11, 0x3ff6a09f, PT ;  /* 0x3ff6a09f0b00780c */ /* 0x000fda0003f26070 */
[----:B------:R-:W-:Y:S02]  /*18c0*/  @P1 VIADD R9, R11, 0xfff00000 ;  /* 0xfff000000b091836 */ /* 0x000fe40000000000 */
[----:B------:R-:W-:Y:S02]  /*18d0*/  @P1 VIADD R6, R29, 0xfffffc02 ;  /* 0xfffffc021d061836 */ /* 0x000fe40000000000 */
[----:B------:R-:W-:-:S06]  /*18e0*/  @P1 IMAD.MOV.U32 R11, RZ, RZ, R9 ;  /* 0x000000ffff0b1224 */ /* 0x000fcc00078e0009 */
[C---:B------:R-:W-:Y:S02]  /*18f0*/  DADD R16, R10.reuse, 1 ;  /* 0x3ff000000a107429 */ /* 0x040fe40000000000 */
[----:B------:R-:W-:-:S04]  /*1900*/  DADD R10, R10, -1 ;  /* 0xbff000000a0a7429 */ /* 0x000fc80000000000 */
[----:B------:R-:W0:Y:S02]  /*1910*/  MUFU.RCP64H R15, R17 ;  /* 0x00000011000f7308 */ /* 0x000e240000001800 */
[----:B0-----:R-:W-:-:S08]  /*1920*/  DFMA R8, -R16, R14, 1 ;  /* 0x3ff000001008742b */ /* 0x001fd0000000010e */
[----:B------:R-:W-:-:S08]  /*1930*/  DFMA R8, R8, R8, R8 ;  /* 0x000000080808722b */ /* 0x000fd00000000008 */
[----:B------:R-:W-:-:S08]  /*1940*/  DFMA R14, R14, R8, R14 ;  /* 0x000000080e0e722b */ /* 0x000fd0000000000e */
[----:B------:R-:W-:-:S08]  /*1950*/  DMUL R8, R10, R14 ;  /* 0x0000000e0a087228 */ /* 0x000fd00000000000 */
[----:B------:R-:W-:-:S08]  /*1960*/  DFMA R8, R10, R14, R8 ;  /* 0x0000000e0a08722b */ /* 0x000fd00000000008 */
[----:B------:R-:W-:-:S08]  /*1970*/  DMUL R20, R8, R8 ;  /* 0x0000000808147228 */ /* 0x000fd00000000000 */
[----:B------:R-:W-:Y:S01]  /*1980*/  DFMA R12, R20, UR8, R12 ;  /* 0x00000008140c7c2b */ /* 0x000fe2000800000c */
[----:B------:R-:W-:Y:S01]  /*1990*/  UMOV UR8, 0x75488a3f ;  /* 0x75488a3f00087882 */ /* 0x000fe20000000000 */
[----:B------:R-:W-:-:S06]  /*19a0*/  UMOV UR9, 0x3ef3b20a ;  /* 0x3ef3b20a00097882 */ /* 0x000fcc0000000000 */
[----:B------:R-:W-:Y:S01]  /*19b0*/  DFMA R18, R20, R12, UR8 ;  /* 0x0000000814127e2b */ /* 0x000fe2000800000c */
[----:B------:R-:W-:Y:S01]  /*19c0*/  UMOV UR8, 0xe4faecd5 ;  /* 0xe4faecd500087882 */ /* 0x000fe20000000000 */
[----:B------:R-:W-:Y:S01]  /*19d0*/  UMOV UR9, 0x3f1745cd ;  /* 0x3f1745cd00097882 */ /* 0x000fe20000000000 */
[----:B------:R-:W-:-:S05]  /*19e0*/  DADD R12, R10, -R8 ;  /* 0x000000000a0c7229 */ /* 0x000fca0000000808 */
[----:B------:R-:W-:Y:S01]  /*19f0*/  DFMA R18, R20, R18, UR8 ;  /* 0x0000000814127e2b */ /* 0x000fe20008000012 */
[----:B------:R-:W-:Y:S01]  /*1a00*/  UMOV UR8, 0x258a578b ;  /* 0x258a578b00087882 */ /* 0x000fe20000000000 */
[----:B------:R-:W-:Y:S01]  /*1a10*/  UMOV UR9, 0x3f3c71c7 ;  /* 0x3f3c71c700097882 */ /* 0x000fe20000000000 */
[----:B------:R-:W-:-:S05]  /*1a20*/  DADD R12, R12, R12 ;  /* 0x000000000c0c7229 */ /* 0x000fca000000000c */
[----:B------:R-:W-:Y:S01]  /*1a30*/  DFMA R18, R20, R18, UR8 ;  /* 0x0000000814127e2b */ /* 0x000fe20008000012 */
[----:B------:R-:W-:Y:S01]  /*1a40*/  UMOV UR8, 0x9242b910 ;  /* 0x9242b91000087882 */ /* 0x000fe20000000000 */
[----:B------:R-:W-:Y:S01]  /*1a50*/  UMOV UR9, 0x3f624924 ;  /* 0x3f62492400097882 */ /* 0x000fe20000000000 */
[----:B------:R-:W-:-:S05]  /*1a60*/  DFMA R12, R10, -R8, R12 ;  /* 0x800000080a0c722b */ /* 0x000fca000000000c */
[----:B------:R-:W-:Y:S01]  /*1a70*/  DFMA R18, R20, R18, UR8 ;  /* 0x0000000814127e2b */ /* 0x000fe20008000012 */
[----:B------:R-:W-:Y:S01]  /*1a80*/  UMOV UR8, 0x99999dfb ;  /* 0x99999dfb00087882 */ /* 0x000fe20000000000 */
[----:B------:R-:W-:Y:S01]  /*1a90*/  UMOV UR9, 0x3f899999 ;  /* 0x3f89999900097882 */ /* 0x000fe20000000000 */
[----:B------:R-:W-:Y:S02]  /*1aa0*/  DMUL R12, R14, R12 ;  /* 0x0000000c0e0c7228 */ /* 0x000fe40000000000 */
[----:B------:R-:W-:-:S03]  /*1ab0*/  DMUL R14, R8, R8 ;  /* 0x00000008080e7228 */ /* 0x000fc60000000000 */
[----:B------:R-:W-:Y:S01]  /*1ac0*/  DFMA R18, R20, R18, UR8 ;  /* 0x0000000814127e2b */ /* 0x000fe20008000012 */
[----:B------:R-:W-:Y:S01]  /*1ad0*/  UMOV UR8, 0x55555555 ;  /* 0x5555555500087882 */ /* 0x000fe20000000000 */
[----:B------:R-:W-:-:S03]  /*1ae0*/  UMOV UR9, 0x3fb55555 ;  /* 0x3fb5555500097882 */ /* 0x000fc60000000000 */
[----:B------:R-:W-:-:S03]  /*1af0*/  DMUL R22, R8, R14 ;  /* 0x0000000e08167228 */ /* 0x000fc60000000000 */
[----:B------:R-:W-:-:S08]  /*1b00*/  DFMA R10, R20, R18, UR8 ;  /* 0x00000008140a7e2b */ /* 0x000fd00008000012 */
[----:B------:R-:W-:Y:S01]  /*1b10*/  DADD R16, -R10, UR8 ;  /* 0x000000080a107e29 */ /* 0x000fe20008000100 */
[----:B------:R-:W-:Y:S01]  /*1b20*/  UMOV UR8, 0xb9e7b0 ;  /* 0x00b9e7b000087882 */ /* 0x000fe20000000000 */
[----:B------:R-:W-:-:S06]  /*1b30*/  UMOV UR9, 0x3c46a4cb ;  /* 0x3c46a4cb00097882 */ /* 0x000fcc0000000000 */
[----:B------:R-:W-:Y:S02]  /*1b40*/  DFMA R16, R20, R18, R16 ;  /* 0x000000121410722b */ /* 0x000fe40000000010 */
[----:B------:R-:W-:Y:S01]  /*1b50*/  DFMA R18, R8, R8, -R14 ;  /* 0x000000080812722b */ /* 0x000fe2000000080e */
[----:B------:R-:W-:Y:S02]  /*1b60*/  VIADD R21, R13, 0x100000 ;  /* 0x001000000d157836 */ /* 0x000fe40000000000 */
[----:B------:R-:W-:-:S06]  /*1b70*/  IMAD.MOV.U32 R20, RZ, RZ, R12 ;  /* 0x000000ffff147224 */ /* 0x000fcc00078e000c */
[----:B------:R-:W-:Y:S02]  /*1b80*/  DFMA R18, R8, R20, R18 ;  /* 0x000000140812722b */ /* 0x000fe40000000012 */
[----:B------:R-:W-:Y:S01]  /*1b90*/  DADD R20, R16, -UR8 ;  /* 0x8000000810147e29 */ /* 0x000fe20008000000 */
[----:B------:R-:W-:Y:S01]  /*1ba0*/  UMOV UR8, 0x80000000 ;  /* 0x8000000000087882 */ /* 0x000fe20000000000 */
[----:B------:R-:W-:Y:S01]  /*1bb0*/  DFMA R16, R8, R14, -R22 ;  /* 0x0000000e0810722b */ /* 0x000fe20000000816 */
[----:B------:R-:W-:-:S07]  /*1bc0*/  UMOV UR9, 0x43300000 ;  /* 0x4330000000097882 */ /* 0x000fce0000000000 */
[----:B------:R-:W-:Y:S02]  /*1bd0*/  DFMA R16, R12, R14, R16 ;  /* 0x0000000e0c10722b */ /* 0x000fe40000000010 */
[----:B------:R-:W-:-:S06]  /*1be0*/  DADD R14, R10, R20 ;  /* 0x000000000a0e7229 */ /* 0x000fcc0000000014 */
[----:B------:R-:W-:Y:S02]  /*1bf0*/  DFMA R16, R8, R18, R16 ;  /* 0x000000120810722b */ /* 0x000fe40000000010 */
[----:B------:R-:W-:Y:S02]  /*1c00*/  DADD R18, R10, -R14 ;  /* 0x000000000a127229 */ /* 0x000fe4000000080e */
[----:B------:R-:W-:-:S06]  /*1c10*/  DMUL R10, R14, R22 ;  /* 0x000000160e0a7228 */ /* 0x000fcc0000000000 */
[----:B------:R-:W-:Y:S02]  /*1c20*/  DADD R20, R20, R18 ;  /* 0x0000000014147229 */ /* 0x000fe40000000012 */
[----:B------:R-:W-:-:S08]  /*1c30*/  DFMA R18, R14, R22, -R10 ;  /* 0x000000160e12722b */ /* 0x000fd0000000080a */
[----:B------:R-:W-:-:S08]  /*1c40*/  DFMA R16, R14, R16, R18 ;  /* 0x000000100e10722b */ /* 0x000fd00000000012 */
[----:B------:R-:W-:-:S08]  /*1c50*/  DFMA R20, R20, R22, R16 ;  /* 0x000000161414722b */ /* 0x000fd00000000010 */
[----:B------:R-:W-:-:S08]  /*1c60*/  DADD R16, R10, R20 ;  /* 0x000000000a107229 */ /* 0x000fd00000000014 */
[--C-:B------:R-:W-:Y:S02]  /*1c70*/  DADD R14, R8, R16.reuse ;  /* 0x00000000080e7229 */ /* 0x100fe40000000010 */
[----:B------:R-:W-:-:S06]  /*1c80*/  DADD R10, R10, -R16 ;  /* 0x000000000a0a7229 */ /* 0x000fcc0000000810 */
[----:B------:R-:W-:Y:S02]  /*1c90*/  DADD R8, R8, -R14 ;  /* 0x0000000008087229 */ /* 0x000fe4000000080e */
[----:B------:R-:W-:-:S06]  /*1ca0*/  DADD R10, R20, R10 ;  /* 0x00000000140a7229 */ /* 0x000fcc000000000a */
[----:B------:R-:W-:-:S08]  /*1cb0*/  DADD R8, R16, R8 ;  /* 0x0000000010087229 */ /* 0x000fd00000000008 */
[----:B------:R-:W-:-:S08]  /*1cc0*/  DADD R8, R10, R8 ;  /* 0x000000000a087229 */ /* 0x000fd00000000008 */
[----:B------:R-:W-:Y:S01]  /*1cd0*/  DADD R12, R12, R8 ;  /* 0x000000000c0c7229 */ /* 0x000fe20000000008 */
[----:B------:R-:W-:Y:S01]  /*1ce0*/  LOP3.LUT R8, R6, 0x80000000, RZ, 0x3c, !PT ;  /* 0x8000000006087812 */ /* 0x000fe200078e3cff */
[----:B------:R-:W-:-:S06]  /*1cf0*/  IMAD.MOV.U32 R9, RZ, RZ, 0x43300000 ;  /* 0x43300000ff097424 */ /* 0x000fcc00078e00ff */
[----:B------:R-:W-:Y:S02]  /*1d00*/  DADD R10, R14, R12 ;  /* 0x000000000e0a7229 */ /* 0x000fe4000000000c */
[----:B------:R-:W-:Y:S01]  /*1d10*/  DADD R8, R8, -UR8 ;  /* 0x8000000808087e29 */ /* 0x000fe20008000000 */
[----:B------:R-:W-:Y:S01]  /*1d20*/  UMOV UR8, 0xfefa39ef ;  /* 0xfefa39ef00087882 */ /* 0x000fe20000000000 */
[----:B------:R-:W-:-:S04]  /*1d30*/  UMOV UR9, 0x3fe62e42 ;  /* 0x3fe62e4200097882 */ /* 0x000fc80000000000 */
[--C-:B------:R-:W-:Y:S02]  /*1d40*/  DADD R16, R14, -R10.reuse ;  /* 0x000000000e107229 */ /* 0x100fe4000000080a */
[----:B------:R-:W-:-:S06]  /*1d50*/  DFMA R6, R8, UR8, R10 ;  /* 0x0000000808067c2b */ /* 0x000fcc000800000a */
[----:B------:R-:W-:Y:S02]  /*1d60*/  DADD R16, R12, R16 ;  /* 0x000000000c107229 */ /* 0x000fe40000000010 */
[----:B------:R-:W-:-:S08]  /*1d70*/  DFMA R14, R8, -UR8, R6 ;  /* 0x80000008080e7c2b */ /* 0x000fd00008000006 */
[----:B------:R-:W-:-:S08]  /*1d80*/  DADD R14, -R10, R14 ;  /* 0x000000000a0e7229 */ /* 0x000fd0000000010e */
[----:B------:R-:W-:-:S08]  /*1d90*/  DADD R14, R16, -R14 ;  /* 0x00000000100e7229 */ /* 0x000fd0000000080e */
[----:B------:R-:W-:-:S08]  /*1da0*/  DFMA R14, R8, UR10, R14 ;  /* 0x0000000a080e7c2b */ /* 0x000fd0000800000e */
[----:B------:R-:W-:-:S08]  /*1db0*/  DADD R8, R6, R14 ;  /* 0x0000000006087229 */ /* 0x000fd0000000000e */
[----:B------:R-:W-:Y:S02]  /*1dc0*/  DADD R6, R6, -R8 ;  /* 0x0000000006067229 */ /* 0x000fe40000000808 */
[----:B------:R-:W-:-:S06]  /*1dd0*/  DMUL R16, R8, 2 ;  /* 0x4000000008107828 */ /* 0x000fcc0000000000 */
[----:B------:R-:W-:Y:S02]  /*1de0*/  DADD R6, R14, R6 ;  /* 0x000000000e067229 */ /* 0x000fe40000000006 */
[----:B------:R-:W-:-:S08]  /*1df0*/  DFMA R10, R8, 2, -R16 ;  /* 0x40000000080a782b */ /* 0x000fd00000000810 */
[----:B------:R-:W-:Y:S01]  /*1e00*/  DFMA R10, R6, 2, R10 ;  /* 0x40000000060a782b */ /* 0x000fe2000000000a */
[----:B------:R-:W-:Y:S02]  /*1e10*/  IMAD.MOV.U32 R6, RZ, RZ, 0x652b82fe ;  /* 0x652b82feff067424 */ /* 0x000fe400078e00ff */
[----:B------:R-:W-:-:S05]  /*1e20*/  IMAD.MOV.U32 R7, RZ, RZ, 0x3ff71547 ;  /* 0x3ff71547ff077424 */ /* 0x000fca00078e00ff */
[----:B------:R-:W-:-:S08]  /*1e30*/  DADD R8, R16, R10 ;  /* 0x0000000010087229 */ /* 0x000fd0000000000a */
[----:B------:R-:W-:Y:S02]  /*1e40*/  DFMA R6, R8, R6, 6.75539944105574400000e+15 ;  /* 0x433800000806742b */ /* 0x000fe40000000006 */
[----:B------:R-:W-:-:S06]  /*1e50*/  FSETP.GEU.AND P0, PT, |R9|, 4.1917929649353027344, PT ;  /* 0x4086232b0900780b */ /* 0x000fcc0003f0e200 */
[----:B------:R-:W-:-:S08]  /*1e60*/  DADD R14, R6, -6.75539944105574400000e+15 ;  /* 0xc3380000060e7429 */ /* 0x000fd00000000000 */
[----:B------:R-:W-:Y:S01]  /*1e70*/  DFMA R12, R14, -UR8, R8 ;  /* 0x800000080e0c7c2b */ /* 0x000fe20008000008 */
        /* <DEDUP_REMOVED lines=33> */
[----:B------:R-:W-:Y:S02]  /*2090*/  DFMA R14, R12, R14, 1 ;  /* 0x3ff000000c0e742b */ /* 0x000fe4000000000e */
[----:B------:R-:W-:-:S08]  /*20a0*/  DADD R12, R16, -R8 ;  /* 0x00000000100c7229 */ /* 0x000fd00000000808 */
[----:B------:R-:W-:Y:S01]  /*20b0*/  DADD R12, R10, R12 ;  /* 0x000000000a0c7229 */ /* 0x000fe2000000000c */
[----:B------:R-:W-:Y:S02]  /*20c0*/  IMAD R11, R6, 0x100000, R15 ;  /* 0x00100000060b7824 */ /* 0x000fe400078e020f */
[----:B------:R-:W-:Y:S01]  /*20d0*/  IMAD.MOV.U32 R10, RZ, RZ, R14 ;  /* 0x000000ffff0a7224 */ /* 0x000fe200078e000e */
[----:B------:R-:W-:Y:S07]  /*20e0*/  @!P0 BRA `(.L_x_19) ;  /* 0x0000000000308947 */ /* 0x000fee0003800000 */
[----:B------:R-:W-:Y:S01]  /*20f0*/  FSETP.GEU.AND P1, PT, |R9|, 4.2275390625, PT ;  /* 0x408748000900780b */ /* 0x000fe20003f2e200 */
[C---:B------:R-:W-:Y:S02]  /*2100*/  DADD R10, R8.reuse, +INF ;  /* 0x7ff00000080a7429 */ /* 0x040fe40000000000 */
[----:B------:R-:W-:-:S08]  /*2110*/  DSETP.GEU.AND P0, PT, R8, RZ, PT ;  /* 0x000000ff0800722a */ /* 0x000fd00003f0e000 */
[----:B------:R-:W-:Y:S02]  /*2120*/  FSEL R10, R10, RZ, P0 ;  /* 0x000000ff0a0a7208 */ /* 0x000fe40000000000 */
[----:B------:R-:W-:Y:S02]  /*2130*/  @!P1 LEA.HI R7, R6, R6, RZ, 0x1 ;  /* 0x0000000606079211 */ /* 0x000fe400078f08ff */
[----:B------:R-:W-:Y:S02]  /*2140*/  FSEL R11, R11, RZ, P0 ;  /* 0x000000ff0b0b7208 */ /* 0x000fe40000000000 */
[----:B------:R-:W-:-:S05]  /*2150*/  @!P1 SHF.R.S32.HI R7, RZ, 0x1, R7 ;  /* 0x00000001ff079819 */ /* 0x000fca0000011407 */
[----:B------:R-:W-:Y:S02]  /*2160*/  @!P1 IMAD.IADD R6, R6, 0x1, -R7 ;  /* 0x0000000106069824 */ /* 0x000fe400078e0a07 */
[----:B------:R-:W-:-:S03]  /*2170*/  @!P1 IMAD R15, R7, 0x100000, R15 ;  /* 0x00100000070f9824 */ /* 0x000fc600078e020f */
[----:B------:R-:W-:Y:S01]  /*2180*/  @!P1 LEA R7, R6, 0x3ff00000, 0x14 ;  /* 0x3ff0000006079811 */ /* 0x000fe200078ea0ff */
[----:B------:R-:W-:-:S06]  /*2190*/  @!P1 IMAD.MOV.U32 R6, RZ, RZ, RZ ;  /* 0x000000ffff069224 */ /* 0x000fcc00078e00ff */
[----:B------:R-:W-:-:S11]  /*21a0*/  @!P1 DMUL R10, R14, R6 ;  /* 0x000000060e0a9228 */ /* 0x000fd60000000000 */
.L_x_19:
[----:B------:R-:W-:Y:S01]  /*21b0*/  DFMA R12, R12, R10, R10 ;  /* 0x0000000a0c0c722b */ /* 0x000fe2000000000a */
[----:B------:R-:W-:Y:S01]  /*21c0*/  IMAD.MOV.U32 R8, RZ, RZ, R0 ;  /* 0x000000ffff087224 */ /* 0x000fe200078e0000 */
[----:B------:R-:W-:Y:S01]  /*21d0*/  DSETP.NEU.AND P0, PT, |R10|, +INF , PT ;  /* 0x7ff000000a00742a */ /* 0x000fe20003f0d200 */
[----:B------:R-:W-:-:S07]  /*21e0*/  IMAD.MOV.U32 R9, RZ, RZ, 0x0 ;  /* 0x00000000ff097424 */ /* 0x000fce00078e00ff */
[----:B------:R-:W-:Y:S02]  /*21f0*/  FSEL R6, R10, R12, !P0 ;  /* 0x0000000c0a067208 */ /* 0x000fe40004000000 */
[----:B------:R-:W-:Y:S01]  /*2200*/  FSEL R7, R11, R13, !P0 ;  /* 0x0000000d0b077208 */ /* 0x000fe20004000000 */
[----:B------:R-:W-:Y:S06]  /*2210*/  RET.REL.NODEC R8 `(_Z12spongeKernelPfiiii) ;  /* 0xffffffdc08787950 */ /* 0x000fec0003c3ffff */
.L_x_20:
[----:B------:R-:W-:-:S00]  /*2220*/  BRA `(.L_x_20) ;  /* 0xfffffffc00fc7947 */ /* 0x000fc0000383ffff */
[----:B------:R-:W-:-:S00]  /*2230*/  NOP ;  /* 0x0000000000007918 */ /* 0x000fc00000000000 */
        /* <DEDUP_REMOVED lines=12> */
.L_x_49:


//--------------------- .text._Z8freeSurfPfiiii   --------------------------
	.section	.text._Z8freeSurfPfiiii,"ax",@progbits
	.align	128
        .global         _Z8freeSurfPfiiii
        .type           _Z8freeSurfPfiiii,@function
        .size           _Z8freeSurfPfiiii,(.L_x_53 - _Z8freeSurfPfiiii)
        .other          _Z8freeSurfPfiiii,@"STO_CUDA_ENTRY STV_DEFAULT"
_Z8freeSurfPfiiii:
.text._Z8freeSurfPfiiii:
        /* <DEDUP_REMOVED lines=21> */
[----:B------:R-:W2:Y:S01]  /*0150*/  LDCU.64 UR4, c[0x0][0x358] ;  /* 0x00006b00ff0477ac */ /* 0x000ea20008000a00 */
[----:B0-----:R-:W-:-:S04]  /*0160*/  IMAD R5, R4, UR6, R5 ;  /* 0x0000000604057c24 */ /* 0x001fc8000f8e0205 */
[----:B------:R-:W-:-:S04]  /*0170*/  IMAD R5, R5, UR8, R0 ;  /* 0x0000000805057c24 */ /* 0x000fc8000f8e0200 */
[----:B-1----:R-:W-:-:S05]  /*0180*/  IMAD.WIDE R2, R5, 0x4, R2 ;  /* 0x0000000405027825 */ /* 0x002fca00078e0202 */
[----:B--2---:R-:W-:Y:S01]  /*0190*/  STG.E desc[UR4][R2.64], RZ ;  /* 0x000000ff02007986 */ /* 0x004fe2000c101904 */
[----:B------:R-:W-:Y:S05]  /*01a0*/  EXIT ;  /* 0x000000000000794d */ /* 0x000fea0003800000 */
.L_x_21:
        /* <DEDUP_REMOVED lines=13> */
.L_x_53:


//--------------------- .text._Z18lint3d_extract_gpuPfS_S_S_iiiiiS_S_S_S_PiS0_S0_S_S_S_S_S_S_S_S_ --------------------------
	.section	.text._Z18lint3d_extract_gpuPfS_S_S_iiiiiS_S_S_S_PiS0_S0_S_S_S_S_S_S_S_S_,"ax",@progbits
	.align	128
        .global         _Z18lint3d_extract_gpuPfS_S_S_iiiiiS_S_S_S_PiS0_S0_S_S_S_S_S_S_S_S_
        .type           _Z18lint3d_extract_gpuPfS_S_S_iiiiiS_S_S_S_PiS0_S0_S_S_S_S_S_S_S_S_,@function
        .size           _Z18lint3d_extract_gpuPfS_S_S_iiiiiS_S_S_S_PiS0_S0_S_S_S_S_S_S_S_S_,(.L_x_54 - _Z18lint3d_extract_gpuPfS_S_S_iiiiiS_S_S_S_PiS0_S0_S_S_S_S_S_S_S_S_)
        .other          _Z18lint3d_extract_gpuPfS_S_S_iiiiiS_S_S_S_PiS0_S0_S_S_S_S_S_S_S_S_,@"STO_CUDA_ENTRY STV_DEFAULT"
_Z18lint3d_extract_gpuPfS_S_S_iiiiiS_S_S_S_PiS0_S0_S_S_S_S_S_S_S_S_:
.text._Z18lint3d_extract_gpuPfS_S_S_iiiiiS_S_S_S_PiS0_S0_S_S_S_S_S_S_S_S_:
[----:B------:R-:W-:Y:S01]  /*0000*/  LDC R1, c[0x0][0x37c] ;  /* 0x0000df00ff017b82 */ /* 0x000fe20000000800 */
[----:B------:R-:W0:Y:S07]  /*0010*/  S2R R27, SR_TID.X ;  /* 0x00000000001b7919 */ /* 0x000e2e0000002100 */
[----:B------:R-:W0:Y:S01]  /*0020*/  S2UR UR4, SR_CTAID.X ;  /* 0x00000000000479c3 */ /* 0x000e220000002500 */
[----:B------:R-:W1:Y:S07]  /*0030*/  LDCU UR6, c[0x0][0x3a4] ;  /* 0x00007480ff0677ac */ /* 0x000e6e0008000800 */
[----:B------:R-:W0:Y:S02]  /*0040*/  LDC R0, c[0x0][0x360] ;  /* 0x0000d800ff007b82 */ /* 0x000e240000000800 */
[----:B0-----:R-:W-:-:S05]  /*0050*/  IMAD R27, R0, UR4, R27 ;  /* 0x00000004001b7c24 */ /* 0x001fca000f8e021b */
[----:B-1----:R-:W-:-:S13]  /*0060*/  ISETP.GE.AND P0, PT, R27, UR6, PT ;  /* 0x000000061b007c0c */ /* 0x002fda000bf06270 */
[----:B------:R-:W-:Y:S05]  /*0070*/  @P0 EXIT ;  /* 0x000000000000094d */ /* 0x000fea0003800000 */
[----:B------:R-:W0:Y:S01]  /*0080*/  LDC.64 R6, c[0x0][0x3e0] ;  /* 0x0000f800ff067b82 */ /* 0x000e220000000a00 */
[----:B------:R-:W1:Y:S01]  /*0090*/  LDCU.64 UR4, c[0x0][0x358] ;  /* 0x00006b00ff0477ac */ /* 0x000e620008000a00 */
[----:B------:R-:W2:Y:S06]  /*00a0*/  LDCU UR7, c[0x0][0x3b0] ;  /* 0x00007600ff0777ac */ /* 0x000eac0008000800 */
[----:B------:R-:W3:Y:S08]  /*00b0*/  LDC.64 R8, c[0x0][0x3e8] ;  /* 0x0000fa00ff087b82 */ /* 0x000ef00000000a00 */
[----:B------:R-:W4:Y:S01]  /*00c0*/  LDC.64 R4, c[0x0][0x3d8] ;  /* 0x0000f600ff047b82 */ /* 0x000f220000000a00 */
[----:B0-----:R-:W-:-:S07]  /*00d0*/  IMAD.WIDE R6, R27, 0x4, R6 ;  /* 0x000000041b067825 */ /* 0x001fce00078e0206 */
[----:B------:R-:W0:Y:S01]  /*00e0*/  LDC.64 R10, c[0x0][0x3f0] ;  /* 0x0000fc00ff0a7b82 */ /* 0x000e220000000a00 */
[----:B-1----:R-:W2:Y:S01]  /*00f0*/  LDG.E R6, desc[UR4][R6.64] ;  /* 0x0000000406067981 */ /* 0x002ea2000c1e1900 */
[----:B---3--:R-:W-:-:S06]  /*0100*/  IMAD.WIDE R8, R27, 0x4, R8 ;  /* 0x000000041b087825 */ /* 0x008fcc00078e0208 */
[----:B------:R-:W1:Y:S01]  /*0110*/  LDC R3, c[0x0][0x3a8] ;  /* 0x0000ea00ff037b82 */ /* 0x000e620000000800 */
[----:B------:R-:W2:Y:S01]  /*0120*/  LDG.E R9, desc[UR4][R8.64] ;  /* 0x0000000408097981 */ /* 0x000ea2000c1e1900 */
[----:B----4-:R-:W-:-:S06]  /*0130*/  IMAD.WIDE R4, R27, 0x4, R4 ;  /* 0x000000041b047825 */ /* 0x010fcc00078e0204 */
[----:B------:R-:W3:Y:S01]  /*0140*/  LDC.64 R18, c[0x0][0x3d0] ;  /* 0x0000f400ff127b82 */ /* 0x000ee20000000a00 */
[----:B------:R-:W1:Y:S07]  /*0150*/  LDG.E R0, desc[UR4][R4.64] ;  /* 0x0000000404007981 */ /* 0x000e6e000c1e1900 */
[----:B------:R-:W4:Y:S01]  /*0160*/  LDC.64 R12, c[0x0][0x3f8] ;  /* 0x0000fe00ff0c7b82 */ /* 0x000f220000000a00 */
[----:B--2---:R-:W-:Y:S02]  /*0170*/  IMAD R26, R6, UR7, R9 ;  /* 0x00000007061a7c24 */ /* 0x004fe4000f8e0209 */
[----:B0-----:R-:W-:-:S05]  /*0180*/  IMAD.WIDE R8, R27, 0x4, R10 ;  /* 0x000000041b087825 */ /* 0x001fca00078e020a */
[----:B------:R-:W0:Y:S01]  /*0190*/  LDC.64 R10, c[0x0][0x400] ;  /* 0x00010000ff0a7b82 */ /* 0x000e220000000a00 */
[----:B-1----:R-:W-:Y:S01]  /*01a0*/  IMAD R15, R26, R3, R0 ;  /* 0x000000031a0f7224 */ /* 0x002fe200078e0200 */
[----:B------:R-:W2:Y:S03]  /*01b0*/  LDG.E R2, desc[UR4][R8.64] ;  /* 0x0000000408027981 */ /* 0x000ea6000c1e1900 */
[----:B---3--:R-:W-:-:S03]  /*01c0*/  IMAD.WIDE R18, R15, 0x4, R18 ;  /* 0x000000040f127825 */ /* 0x008fc600078e0212 */
[----:B------:R-:W1:Y:S01]  /*01d0*/  LDC.64 R14, c[0x0][0x410] ;  /* 0x00010400ff0e7b82 */ /* 0x000e620000000a00 */
[----:B----4-:R-:W-:Y:S01]  /*01e0*/  IMAD.WIDE R6, R27, 0x4, R12 ;  /* 0x000000041b067825 */ /* 0x010fe200078e020c */
[----:B------:R-:W2:Y:S03]  /*01f0*/  LDG.E R17, desc[UR4][R18.64] ;  /* 0x0000000412117981 */ /* 0x000ea6000c1e1900 */
[----:B------:R-:W-:Y:S01]  /*0200*/  IMAD.WIDE R24, R3, 0x4, R18 ;  /* 0x0000000403187825 */ /* 0x000fe200078e0212 */
[----:B------:R-:W3:Y:S02]  /*0210*/  LDG.E R22, desc[UR4][R6.64] ;  /* 0x0000000406167981 */ /* 0x000ee4000c1e1900 */
[----:B------:R-:W4:Y:S02]  /*0220*/  LDC.64 R12, c[0x0][0x408] ;  /* 0x00010200ff0c7b82 */ /* 0x000f240000000a00 */
[----:B------:R-:W3:Y:S01]  /*0230*/  LDG.E R23, desc[UR4][R24.64] ;  /* 0x0000000418177981 */ /* 0x000ee2000c1e1900 */
[----:B0-----:R-:W-:-:S03]  /*0240*/  IMAD.WIDE R10, R27, 0x4, R10 ;  /* 0x000000041b0a7825 */ /* 0x001fc600078e020a */
[----:B------:R-:W5:Y:S04]  /*0250*/  LDG.E R21, desc[UR4][R18.64+0x4] ;  /* 0x0000040412157981 */ /* 0x000f68000c1e1900 */
[----:B------:R-:W5:Y:S01]  /*0260*/  LDG.E R16, desc[UR4][R10.64] ;  /* 0x000000040a107981 */ /* 0x000f62000c1e1900 */
[----:B------:R-:W-:Y:S02]  /*0270*/  IMAD R0, R3, UR7, RZ ;  /* 0x0000000703007c24 */ /* 0x000fe4000f8e02ff */
[C---:B-1----:R-:W-:Y:S01]  /*0280*/  IMAD.WIDE R14, R27.reuse, 0x4, R14 ;  /* 0x000000041b0e7825 */ /* 0x042fe200078e020e */
[----:B------:R0:W5:Y:S03]  /*0290*/  LDG.E R20, desc[UR4][R24.64+0x4] ;  /* 0x0000040418147981 */ /* 0x000166000c1e1900 */
[----:B----4-:R-:W-:-:S05]  /*02a0*/  IMAD.WIDE R12, R27, 0x4, R12 ;  /* 0x000000041b0c7825 */ /* 0x010fca00078e020c */
[----:B------:R-:W4:Y:S01]  /*02b0*/  LDG.E R28, desc[UR4][R12.64] ;  /* 0x000000040c1c7981 */ /* 0x000f22000c1e1900 */
[----:B---3--:R-:W-:-:S04]  /*02c0*/  FMUL R29, R23, R22 ;  /* 0x00000016171d7220 */ /* 0x008fc80000400000 */
[----:B--2---:R-:W-:Y:S01]  /*02d0*/  FFMA R17, R17, R2, R29 ;  /* 0x0000000211117223 */ /* 0x004fe2000000001d */
[----:B------:R-:W-:Y:S01]  /*02e0*/  IMAD.WIDE R22, R0, 0x4, R18 ;  /* 0x0000000400167825 */ /* 0x000fe200078e0212 */
[----:B------:R-:W2:Y:S03]  /*02f0*/  LDG.E R2, desc[UR4][R14.64] ;  /* 0x000000040e027981 */ /* 0x000ea6000c1e1900 */
[----:B-----5:R-:W-:Y:S01]  /*0300*/  FFMA R21, R21, R16, R17 ;  /* 0x0000001015157223 */ /* 0x020fe20000000011 */
[----:B------:R-:W2:Y:S01]  /*0310*/  LDG.E R29, desc[UR4][R22.64] ;  /* 0x00000004161d7981 */ /* 0x000ea2000c1e1900 */
[----:B------:R-:W1:Y:S01]  /*0320*/  LDC.64 R16, c[0x0][0x418] ;  /* 0x00010600ff107b82 */ /* 0x000e620000000a00 */
[----:B0-----:R-:W-:-:S05]  /*0330*/  IMAD.WIDE R24, R3, 0x4, R22 ;  /* 0x0000000403187825 */ /* 0x001fca00078e0216 */
[----:B------:R-:W3:Y:S04]  /*0340*/  LDG.E R19, desc[UR4][R24.64] ;  /* 0x0000000418137981 */ /* 0x000ee8000c1e1900 */
[----:B------:R-:W5:Y:S01]  /*0350*/  LDG.E R23, desc[UR4][R22.64+0x4] ;  /* 0x0000040416177981 */ /* 0x000f62000c1e1900 */
[----:B-1----:R-:W-:-:S05]  /*0360*/  IMAD.WIDE R16, R27, 0x4, R16 ;  /* 0x000000041b107825 */ /* 0x002fca00078e0210 */
[----:B------:R-:W3:Y:S01]  /*0370*/  LDG.E R18, desc[UR4][R16.64] ;  /* 0x0000000410127981 */ /* 0x000ee2000c1e1900 */
[----:B----4-:R-:W-:-:S04]  /*0380*/  FFMA R20, R20, R28, R21 ;  /* 0x0000001c14147223 */ /* 0x010fc80000000015 */
[----:B--2---:R-:W-:Y:S02]  /*0390*/  FFMA R2, R29, R2, R20 ;  /* 0x000000021d027223 */ /* 0x004fe40000000014 */
[----:B------:R-:W2:Y:S02]  /*03a0*/  LDG.E R29, desc[UR4][R24.64+0x4] ;  /* 0x00000404181d7981 */ /* 0x000ea4000c1e1900 */
[----:B---3--:R-:W-:Y:S02]  /*03b0*/  FFMA R2, R19, R18, R2 ;  /* 0x0000001213027223 */ /* 0x008fe40000000002 */
[----:B------:R-:W0:Y:S02]  /*03c0*/  LDC.64 R18, c[0x0][0x420] ;  /* 0x00010800ff127b82 */ /* 0x000e240000000a00 */
[----:B0-----:R-:W-:-:S05]  /*03d0*/  IMAD.WIDE R18, R27, 0x4, R18 ;  /* 0x000000041b127825 */ /* 0x001fca00078e0212 */
[----:B------:R-:W5:Y:S02]  /*03e0*/  LDG.E R20, desc[UR4][R18.64] ;  /* 0x0000000412147981 */ /* 0x000f64000c1e1900 */
[----:B-----5:R-:W-:Y:S02]  /*03f0*/  FFMA R2, R23, R20, R2 ;  /* 0x0000001417027223 */ /* 0x020fe40000000002 */
[----:B------:R-:W0:Y:S02]  /*0400*/  LDC.64 R20, c[0x0][0x428] ;  /* 0x00010a00ff147b82 */ /* 0x000e240000000a00 */
[----:B0-----:R-:W-:-:S05]  /*0410*/  IMAD.WIDE R20, R27, 0x4, R20 ;  /* 0x000000041b147825 */ /* 0x001fca00078e0214 */
[----:B------:R-:W2:Y:S02]  /*0420*/  LDG.E R28, desc[UR4][R20.64] ;  /* 0x00000004141c7981 */ /* 0x000ea4000c1e1900 */
[----:B--2---:R-:W-:Y:S02]  /*0430*/  FFMA R23, R29, R28, R2 ;  /* 0x0000001c1d177223 */ /* 0x004fe40000000002 */
[----:B------:R-:W0:Y:S08]  /*0440*/  LDC R2, c[0x0][0x3a0] ;  /* 0x0000e800ff027b82 */ /* 0x000e300000000800 */
[----:B------:R-:W1:Y:S01]  /*0450*/  LDC.64 R28, c[0x0][0x380] ;  /* 0x0000e000ff1c7b82 */ /* 0x000e620000000a00 */
[----:B0-----:R-:W-:-:S04]  /*0460*/  IMAD R2, R2, UR6, R27 ;  /* 0x0000000602027c24 */ /* 0x001fc8000f8e021b */
[----:B-1----:R-:W-:-:S03]  /*0470*/  IMAD.WIDE R24, R2, 0x4, R28 ;  /* 0x0000000402187825 */ /* 0x002fc600078e021c */
[----:B------:R-:W0:Y:S02]  /*0480*/  LDC.64 R28, c[0x0][0x3c8] ;  /* 0x0000f200ff1c7b82 */ /* 0x000e240000000a00 */
[----:B------:R1:W-:Y:S04]  /*0490*/  STG.E desc[UR4][R24.64], R23 ;  /* 0x0000001718007986 */ /* 0x0003e8000c101904 */
[----:B------:R-:W2:Y:S04]  /*04a0*/  LDG.E R22, desc[UR4][R4.64] ;  /* 0x0000000404167981 */ /* 0x000ea8000c1e1900 */
[----:B-1----:R-:W3:Y:S01]  /*04b0*/  LDG.E R25, desc[UR4][R6.64] ;  /* 0x0000000406197981 */ /* 0x002ee2000c1e1900 */
[----:B--2---:R-:W-:-:S04]  /*04c0*/  IMAD R27, R26, R3, R22 ;  /* 0x000000031a1b7224 */ /* 0x004fc800078e0216 */
[----:B0-----:R-:W-:-:S04]  /*04d0*/  IMAD.WIDE R28, R27, 0x4, R28 ;  /* 0x000000041b1c7825 */ /* 0x001fc800078e021c */
[----:B------:R-:W-:-:S05]  /*04e0*/  IMAD.WIDE R22, R3, 0x4, R28 ;  /* 0x0000000403167825 */ /* 0x000fca00078e021c */
[----:B------:R-:W3:Y:S04]  /*04f0*/  LDG.E R24, desc[UR4][R22.64] ;  /* 0x0000000416187981 */ /* 0x000ee8000c1e1900 */
[----:B------:R3:W2:Y:S04]  /*0500*/  LDG.E R27, desc[UR4][R22.64+0x4] ;  /* 0x00000404161b7981 */ /* 0x0006a8000c1e1900 */
[----:B------:R-:W4:Y:S01]  /*0510*/  LDG.E R23, desc[UR4][R14.64] ;  /* 0x000000040e177981 */ /* 0x000f22000c1e1900 */
[----:B---3--:R-:W-:-:S03]  /*0520*/  FMUL R22, R24, R25 ;  /* 0x0000001918167220 */ /* 0x008fc60000400000 */
[----:B------:R-:W3:Y:S04]  /*0530*/  LDG.E R25, desc[UR4][R8.64] ;  /* 0x0000000408197981 */ /* 0x000ee8000c1e1900 */
[----:B------:R-:W3:Y:S02]  /*0540*/  LDG.E R24, desc[UR4][R28.64] ;  /* 0x000000041c187981 */ /* 0x000ee4000c1e1900 */
[----:B---3--:R-:W-:Y:S02]  /*0550*/  FFMA R24, R24, R25, R22 ;  /* 0x0000001918187223 */ /* 0x008fe40000000016 */
[----:B------:R-:W3:Y:S04]  /*0560*/  LDG.E R22, desc[UR4][R10.64] ;  /* 0x000000040a167981 */ /* 0x000ee8000c1e1900 */
[----:B------:R-:W3:Y:S02]  /*0570*/  LDG.E R25, desc[UR4][R28.64+0x4] ;  /* 0x000004041c197981 */ /* 0x000ee4000c1e1900 */
[----:B---3--:R-:W-:-:S02]  /*0580*/  FFMA R24, R25, R22, R24 ;  /* 0x0000001619187223 */ /* 0x008fc40000000018 */
[----:B------:R-:W2:Y:S02]  /*0590*/  LDG.E R25, desc[UR4][R12.64] ;  /* 0x000000040c197981 */ /* 0x000ea4000c1e1900 */
[----:B--2---:R-:W-:Y:S01]  /*05a0*/  FFMA R27, R27, R25, R24 ;  /* 0x000000191b1b7223 */ /* 0x004fe20000000018 */
[----:B------:R-:W-:Y:S02]  /*05b0*/  IMAD.WIDE R24, R0, 0x4, R28 ;  /* 0x0000000400187825 */ /* 0x000fe400078e021c */
[----:B------:R-:W2:Y:S04]  /*05c0*/  LDG.E R29, desc[UR4][R16.64] ;  /* 0x00000004101d7981 */ /* 0x000ea8000c1e1900 */
[----:B------:R-:W4:Y:S02]  /*05d0*/  LDG.E R22, desc[UR4][R24.64] ;  /* 0x0000000418167981 */ /* 0x000f24000c1e1900 */
[----:B----4-:R-:W-:Y:S01]  /*05e0*/  FFMA R27, R22, R23, R27 ;  /* 0x00000017161b7223 */ /* 0x010fe2000000001b */
[----:B------:R-:W-:-:S02]  /*05f0*/  IMAD.WIDE R22, R3, 0x4, R24 ;  /* 0x0000000403167825 */ /* 0x000fc400078e0218 */
[----:B------:R-:W3:Y:S04]  /*0600*/  LDG.E R24, desc[UR4][R24.64+0x4] ;  /* 0x0000040418187981 */ /* 0x000ee8000c1e1900 */
[----:B------:R-:W2:Y:S02]  /*0610*/  LDG.E R28, desc[UR4][R22.64] ;  /* 0x00000004161c7981 */ /* 0x000ea4000c1e1900 */
[----:B--2---:R-:W-:Y:S02]  /*0620*/  FFMA R27, R28, R29, R27 ;  /* 0x0000001d1c1b7223 */ /* 0x004fe4000000001b */
[----:B------:R-:W3:Y:S04]  /*0630*/  LDG.E R28, desc[UR4][R18.64] ;  /* 0x00000004121c7981 */ /* 0x000ee8000c1e1900 */
[----:B------:R-:W2:Y:S04]  /*0640*/  LDG.E R29, desc[UR4][R22.64+0x4] ;  /* 0x00000404161d7981 */ /* 0x000ea8000c1e1900 */
[----:B------:R-:W2:Y:S01]  /*0650*/  LDG.E R22, desc[UR4][R20.64] ;  /* 0x0000000414167981 */ /* 0x000ea2000c1e1900 */
[----:B---3--:R-:W-:-:S02]  /*0660*/  FFMA R27, R24, R28, R27 ;  /* 0x0000001c181b7223 */ /* 0x008fc4000000001b */
[----:B------:R-:W0:Y:S02]  /*0670*/  LDC.64 R24, c[0x0][0x3b8] ;  /* 0x0000ee00ff187b82 */ /* 0x000e240000000a00 */
[----:B--2---:R-:W-:-:S06]  /*0680*/  FFMA R27, R29, R22, R27 ;  /* 0x000000161d1b7223 */ /* 0x004fcc000000001b */
[----:B------:R-:W1:Y:S02]  /*0690*/  LDC.64 R28, c[0x0][0x398] ;  /* 0x0000e600ff1c7b82 */ /* 0x000e640000000a00 */
[----:B-1----:R-:W-:-:S05]  /*06a0*/  IMAD.WIDE R28, R2, 0x4, R28 ;  /* 0x00000004021c7825 */ /* 0x002fca00078e021c */
[----:B------:R1:W-:Y:S04]  /*06b0*/  STG.E desc[UR4][R28.64], R27 ;  /* 0x0000001b1c007986 */ /* 0x0003e8000c101904 */
[----:B-1----:R-:W2:Y:S02]  /*06c0*/  LDG.E R27, desc[UR4][R4.64] ;  /* 0x00000004041b7981 */ /* 0x002ea4000c1e1900 */
[----:B--2---:R-:W-:Y:S02]  /*06d0*/  IMAD R23, R26, R3, R27 ;  /* 0x000000031a177224 */ /* 0x004fe400078e021b */
[----:B------:R-:W2:Y:S02]  /*06e0*/  LDG.E R27, desc[UR4][R6.64] ;  /* 0x00000004061b7981 */ /* 0x000ea4000c1e1900 */
[----:B0-----:R-:W-:-:S04]  /*06f0*/  IMAD.WIDE R28, R23, 0x4, R24 ;  /* 0x00000004171c7825 */ /* 0x001fc800078e0218 */
[----:B------:R-:W-:-:S05]  /*0700*/  IMAD.WIDE R24, R3, 0x4, R28 ;  /* 0x0000000403187825 */ /* 0x000fca00078e021c */
[----:B------:R-:W2:Y:S04]  /*0710*/  LDG.E R23, desc[UR4][R24.64] ;  /* 0x0000000418177981 */ /* 0x000ea8000c1e1900 */
[----:B------:R2:W3:Y:S04]  /*0720*/  LDG.E R22, desc[UR4][R24.64+0x4] ;  /* 0x0000040418167981 */ /* 0x0004e8000c1e1900 */
[----:B------:R-:W4:Y:S01]  /*0730*/  LDG.E R25, desc[UR4][R14.64] ;  /* 0x000000040e197981 */ /* 0x000f22000c1e1900 */
[----:B--2---:R-:W-:-:S03]  /*0740*/  FMUL R24, R23, R27 ;  /* 0x0000001b17187220 */ /* 0x004fc60000400000 */
[----:B------:R-:W2:Y:S04]  /*0750*/  LDG.E R27, desc[UR4][R8.64] ;  /* 0x00000004081b7981 */ /* 0x000ea8000c1e1900 */
[----:B------:R-:W2:Y:S02]  /*0760*/  LDG.E R23, desc[UR4][R28.64] ;  /* 0x000000041c177981 */ /* 0x000ea4000c1e1900 */
[----:B--2---:R-:W-:Y:S02]  /*0770*/  FFMA R23, R23, R27, R24 ;  /* 0x0000001b17177223 */ /* 0x004fe40000000018 */
[----:B------:R-:W2:Y:S04]  /*0780*/  LDG.E R24, desc[UR4][R10.64] ;  /* 0x000000040a187981 */ /* 0x000ea8000c1e1900 */
[----:B------:R-:W2:Y:S02]  /*0790*/  LDG.E R27, desc[UR4][R28.64+0x4] ;  /* 0x000004041c1b7981 */ /* 0x000ea4000c1e1900 */
[----:B--2---:R-:W-:-:S02]  /*07a0*/  FFMA R23, R27, R24, R23 ;  /* 0x000000181b177223 */ /* 0x004fc40000000017 */
[----:B------:R-:W3:Y:S02]  /*07b0*/  LDG.E R27, desc[UR4][R12.64] ;  /* 0x000000040c1b7981 */ /* 0x000ee4000c1e1900 */
[----:B---3--:R-:W-:Y:S01]  /*07c0*/  FFMA R27, R22, R27, R23 ;  /* 0x0000001b161b7223 */ /* 0x008fe20000000017 */
        /* <DEDUP_REMOVED lines=17> */
[----:B------:R-:W2:Y:S04]  /*08e0*/  LDG.E R4, desc[UR4][R4.64] ;  /* 0x0000000404047981 */ /* 0x000ea8000c1e1900 */
[----:B------:R-:W3:Y:S04]  /*08f0*/  LDG.E R6, desc[UR4][R6.64] ;  /* 0x0000000406067981 */ /* 0x000ee8000c1e1900 */
[----:B------:R-:W4:Y:S04]  /*0900*/  LDG.E R8, desc[UR4][R8.64] ;  /* 0x0000000408087981 */ /* 0x000f28000c1e1900 */
[----:B------:R-:W5:Y:S04]  /*0910*/  LDG.E R11, desc[UR4][R10.64] ;  /* 0x000000040a0b7981 */ /* 0x000f68000c1e1900 */
[----:B------:R-:W5:Y:S04]  /*0920*/  LDG.E R14, desc[UR4][R14.64] ;  /* 0x000000040e0e7981 */ /* 0x000f68000c1e1900 */
[----:B------:R-:W5:Y:S04]  /*0930*/  LDG.E R16, desc[UR4][R16.64] ;  /* 0x0000000410107981 */ /* 0x000f68000c1e1900 */
[----:B------:R-:W5:Y:S04]  /*0940*/  LDG.E R18, desc[UR4][R18.64] ;  /* 0x0000000412127981 */ /* 0x000f68000c1e1900 */
[----:B------:R-:W5:Y:S01]  /*0950*/  LDG.E R20, desc[UR4][R20.64] ;  /* 0x0000000414147981 */ /* 0x000f62000c1e1900 */
[----:B--2---:R-:W-:-:S04]  /*0960*/  IMAD R26, R26, R3, R4 ;  /* 0x000000031a1a7224 */ /* 0x004fc800078e0204 */
[----:B0-----:R-:W-:-:S05]  /*0970*/  IMAD.WIDE R24, R26, 0x4, R22 ;  /* 0x000000041a187825 */ /* 0x001fca00078e0216 */
[----:B-1----:R-:W4:Y:S01]  /*0980*/  LDG.E R29, desc[UR4][R24.64] ;  /* 0x00000004181d7981 */ /* 0x002f22000c1e1900 */
[----:B------:R-:W-:-:S03]  /*0990*/  IMAD.WIDE R22, R3, 0x4, R24 ;  /* 0x0000000403167825 */ /* 0x000fc600078e0218 */
[----:B------:R-:W5:Y:S04]  /*09a0*/  LDG.E R26, desc[UR4][R24.64+0x4] ;  /* 0x00000404181a7981 */ /* 0x000f68000c1e1900 */
[----:B------:R-:W3:Y:S01]  /*09b0*/  LDG.E R27, desc[UR4][R22.64] ;  /* 0x00000004161b7981 */ /* 0x000ee2000c1e1900 */
[----:B------:R-:W-:-:S03]  /*09c0*/  IMAD.WIDE R4, R0, 0x4, R24 ;  /* 0x0000000400047825 */ /* 0x000fc600078e0218 */
[----:B------:R0:W2:Y:S04]  /*09d0*/  LDG.E R0, desc[UR4][R12.64] ;  /* 0x000000040c007981 */ /* 0x0000a8000c1e1900 */
[----:B------:R-:W2:Y:S01]  /*09e0*/  LDG.E R28, desc[UR4][R22.64+0x4] ;  /* 0x00000404161c7981 */ /* 0x000ea2000c1e1900 */
[----:B0-----:R-:W-:-:S03]  /*09f0*/  IMAD.WIDE R12, R3, 0x4, R4 ;  /* 0x00000004030c7825 */ /* 0x001fc600078e0204 */
[----:B------:R-:W2:Y:S04]  /*0a00*/  LDG.E R3, desc[UR4][R4.64] ;  /* 0x0000000404037981 */ /* 0x000ea8000c1e1900 */
[----:B------:R-:W2:Y:S04]  /*0a10*/  LDG.E R9, desc[UR4][R12.64] ;  /* 0x000000040c097981 */ /* 0x000ea8000c1e1900 */
[----:B------:R-:W2:Y:S04]  /*0a20*/  LDG.E R24, desc[UR4][R12.64+0x4] ;  /* 0x000004040c187981 */ /* 0x000ea8000c1e1900 */
[----:B------:R-:W2:Y:S01]  /*0a30*/  LDG.E R4, desc[UR4][R4.64+0x4] ;  /* 0x0000040404047981 */ /* 0x000ea2000c1e1900 */
[----:B---3--:R-:W-:-:S02]  /*0a40*/  FMUL R10, R27, R6 ;  /* 0x000000061b0a7220 */ /* 0x008fc40000400000 */
[----:B------:R-:W0:Y:S02]  /*0a50*/  LDC.64 R6, c[0x0][0x390] ;  /* 0x0000e400ff067b82 */ /* 0x000e240000000a00 */
[----:B----4-:R-:W-:-:S04]  /*0a60*/  FFMA R29, R29, R8, R10 ;  /* 0x000000081d1d7223 */ /* 0x010fc8000000000a */
[----:B-----5:R-:W-:-:S04]  /*0a70*/  FFMA R11, R26, R11, R29 ;  /* 0x0000000b1a0b7223 */ /* 0x020fc8000000001d */
[----:B--2---:R-:W-:-:S04]  /*0a80*/  FFMA R0, R28, R0, R11 ;  /* 0x000000001c007223 */ /* 0x004fc8000000000b */
[----:B------:R-:W-:-:S04]  /*0a90*/  FFMA R0, R3, R14, R0 ;  /* 0x0000000e03007223 */ /* 0x000fc80000000000 */
[----:B------:R-:W-:-:S04]  /*0aa0*/  FFMA R9, R9, R16, R0 ;  /* 0x0000001009097223 */ /* 0x000fc80000000000 */
[----:B------:R-:W-:Y:S01]  /*0ab0*/  FFMA R9, R4, R18, R9 ;  /* 0x0000001204097223 */ /* 0x000fe20000000009 */
[----:B0-----:R-:W-:-:S04]  /*0ac0*/  IMAD.WIDE R6, R2, 0x4, R6 ;  /* 0x0000000402067825 */ /* 0x001fc800078e0206 */
[----:B------:R-:W-:-:S05]  /*0ad0*/  FFMA R9, R24, R20, R9 ;  /* 0x0000001418097223 */ /* 0x000fca0000000009 */
[----:B------:R-:W-:Y:S01]  /*0ae0*/  STG.E desc[UR4][R6.64], R9 ;  /* 0x0000000906007986 */ /* 0x000fe2000c101904 */
[----:B------:R-:W-:Y:S05]  /*0af0*/  EXIT ;  /* 0x000000000000794d */ /* 0x000fea0003800000 */
.L_x_22:
        /* <DEDUP_REMOVED lines=16> */
.L_x_54:


//--------------------- .text._Z10div3d_cpmlPfS_S_S_S_S_ffffiiii --------------------------
	.section	.text._Z10div3d_cpmlPfS_S_S_S_S_ffffiiii,"ax",@progbits
	.align	128
        .global         _Z10div3d_cpmlPfS_S_S_S_S_ffffiiii
        .type           _Z10div3d_cpmlPfS_S_S_S_S_ffffiiii,@function
        .size           _Z10div3d_cpmlPfS_S_S_S_S_ffffiiii,(.L_x_55 - _Z10div3d_cpmlPfS_S_S_S_S_ffffiiii)
        .other          _Z10div3d_cpmlPfS_S_S_S_S_ffffiiii,@"STO_CUDA_ENTRY STV_DEFAULT"
_Z10div3d_cpmlPfS_S_S_S_S_ffffiiii:
.text._Z10div3d_cpmlPfS_S_S_S_S_ffffiiii:
[----:B------:R-:W-:Y:S01]  /*0000*/  LDC R1, c[0x0][0x37c] ;  /* 0x0000df00ff017b82 */ /* 0x000fe20000000800 */
[----:B------:R-:W0:Y:S07]  /*0010*/  S2R R6, SR_TID.Y ;  /* 0x0000000000067919 */ /* 0x000e2e0000002200 */
[----:B------:R-:W1:Y:S01]  /*0020*/  LDC R0, c[0x0][0x360] ;  /* 0x0000d800ff007b82 */ /* 0x000e620000000800 */
[----:B------:R-:W2:Y:S01]  /*0030*/  LDCU UR7, c[0x0][0x3c8] ;  /* 0x00007900ff0777ac */ /* 0x000ea20008000800 */
[----:B------:R-:W1:Y:S01]  /*0040*/  S2R R3, SR_TID.X ;  /* 0x0000000000037919 */ /* 0x000e620000002100 */
[----:B------:R-:W3:Y:S05]  /*0050*/  S2R R2, SR_TID.Z ;  /* 0x0000000000027919 */ /* 0x000eea0000002300 */
[----:B------:R-:W0:Y:S08]  /*0060*/  S2UR UR5, SR_CTAID.Y ;  /* 0x00000000000579c3 */ /* 0x000e300000002600 */
[----:B------:R-:W0:Y:S08]  /*0070*/  LDC R7, c[0x0][0x364] ;  /* 0x0000d900ff077b82 */ /* 0x000e300000000800 */
[----:B------:R-:W1:Y:S08]  /*0080*/  S2UR UR4, SR_CTAID.X ;  /* 0x00000000000479c3 */ /* 0x000e700000002500 */
[----:B------:R-:W4:Y:S08]  /*0090*/  LDC.64 R4, c[0x0][0x3c0] ;  /* 0x0000f000ff047b82 */ /* 0x000f300000000a00 */
[----:B------:R-:W3:Y:S01]  /*00a0*/  S2UR UR6, SR_CTAID.Z ;  /* 0x00000000000679c3 */ /* 0x000ee20000002700 */
[----:B0-----:R-:W-:-:S07]  /*00b0*/  IMAD R6, R7, UR5, R6 ;  /* 0x0000000507067c24 */ /* 0x001fce000f8e0206 */
[----:B------:R-:W3:Y:S01]  /*00c0*/  LDC R9, c[0x0][0x368] ;  /* 0x0000da00ff097b82 */ /* 0x000ee20000000800 */
[----:B-1----:R-:W-:Y:S01]  /*00d0*/  IMAD R3, R0, UR4, R3 ;  /* 0x0000000400037c24 */ /* 0x002fe2000f8e0203 */
[----:B----4-:R-:W-:-:S04]  /*00e0*/  ISETP.GE.AND P0, PT, R6, R5, PT ;  /* 0x000000050600720c */ /* 0x010fc80003f06270 */
[----:B------:R-:W-:Y:S01]  /*00f0*/  ISETP.GE.OR P0, PT, R3, R4, P0 ;  /* 0x000000040300720c */ /* 0x000fe20000706670 */
[----:B---3--:R-:W-:-:S05]  /*0100*/  IMAD R5, R9, UR6, R2 ;  /* 0x0000000609057c24 */ /* 0x008fca000f8e0202 */
[----:B--2---:R-:W-:-:S13]  /*0110*/  ISETP.GE.OR P0, PT, R5, UR7, P0 ;  /* 0x0000000705007c0c */ /* 0x004fda0008706670 */
[----:B------:R-:W-:Y:S05]  /*0120*/  @P0 EXIT ;  /* 0x000000000000094d */ /* 0x000fea0003800000 */
[----:B------:R-:W0:Y:S01]  /*0130*/  LDC.64 R8, c[0x0][0x3a8] ;  /* 0x0000ea00ff087b82 */ /* 0x000e220000000a00 */
[-C--:B------:R-:W-:Y:S01]  /*0140*/  IMAD R11, R5, R4.reuse, RZ ;  /* 0x00000004050b7224 */ /* 0x080fe200078e02ff */
[----:B------:R-:W1:Y:S01]  /*0150*/  LDCU.64 UR4, c[0x0][0x358] ;  /* 0x00006b00ff0477ac */ /* 0x000e620008000a00 */
[----:B------:R-:W-:-:S04]  /*0160*/  IMAD R28, R6, R4, RZ ;  /* 0x00000004061c7224 */ /* 0x000fc800078e02ff */
[----:B------:R-:W-:Y:S01]  /*0170*/  IMAD R0, R28, UR7, R11 ;  /* 0x000000071c007c24 */ /* 0x000fe2000f8e020b */
[----:B------:R-:W2:Y:S04]  /*0180*/  LDC.64 R12, c[0x0][0x3a0] ;  /* 0x0000e800ff0c7b82 */ /* 0x000ea80000000a00 */
[----:B------:R-:W-:-:S05]  /*0190*/  IADD3 R0, PT, PT, R3, R0, RZ ;  /* 0x0000000003007210 */ /* 0x000fca0007ffe0ff */
[----:B0-----:R-:W-:-:S06]  /*01a0*/  IMAD.WIDE R8, R0, 0x4, R8 ;  /* 0x0000000400087825 */ /* 0x001fcc00078e0208 */
[----:B-1----:R-:W3:Y:S01]  /*01b0*/  LDG.E R8, desc[UR4][R8.64] ;  /* 0x0000000408087981 */ /* 0x002ee2000c1e1900 */
[----:B--2---:R-:W-:-:S06]  /*01c0*/  IMAD.WIDE R12, R0, 0x4, R12 ;  /* 0x00000004000c7825 */ /* 0x004fcc00078e020c */
[----:B------:R-:W3:Y:S01]  /*01d0*/  LDG.E R13, desc[UR4][R12.64] ;  /* 0x000000040c0d7981 */ /* 0x000ee2000c1e1900 */
[----:B------:R-:W-:-:S04]  /*01e0*/  IADD3 R2, PT, PT, R4, -0x4, RZ ;  /* 0xfffffffc04027810 */ /* 0x000fc80007ffe0ff */
[----:B------:R-:W-:-:S04]  /*01f0*/  ISETP.GE.AND P0, PT, R3, R2, PT ;  /* 0x000000020300720c */ /* 0x000fc80003f06270 */
[----:B------:R-:W-:-:S04]  /*0200*/  ISETP.LT.OR P0, PT, R3, 0x4, P0 ;  /* 0x000000040300780c */ /* 0x000fc80000701670 */
[----:B------:R-:W-:-:S04]  /*0210*/  ISETP.LT.U32.OR P0, PT, R6, 0x4, P0 ;  /* 0x000000040600780c */ /* 0x000fc80000701470 */
[----:B------:R-:W-:-:S04]  /*0220*/  ISETP.GE.OR P0, PT, R6, R2, P0 ;  /* 0x000000020600720c */ /* 0x000fc80000706670 */
[----:B------:R-:W-:-:S04]  /*0230*/  ISETP.LT.U32.OR P0, PT, R5, 0x4, P0 ;  /* 0x000000040500780c */ /* 0x000fc80000701470 */
[----:B------:R-:W-:Y:S01]  /*0240*/  ISETP.GE.OR P0, PT, R5, R2, P0 ;  /* 0x000000020500720c */ /* 0x000fe20000706670 */
[----:B------:R-:W-:Y:S01]  /*0250*/  BSSY.RECONVERGENT B0, `(.L_x_23) ;  /* 0x0000065000007945 */ /* 0x000fe20003800200 */
[----:B------:R-:W-:Y:S02]  /*0260*/  HFMA2 R7, -RZ, RZ, 0, 0 ;  /* 0x00000000ff077431 */ /* 0x000fe400000001ff */
[----:B---3--:R-:W-:-:S04]  /*0270*/  FMUL R2, R8, R13 ;  /* 0x0000000d08027220 */ /* 0x008fc80000400000 */
[----:B------:R-:W-:-:S05]  /*0280*/  FMUL R2, R13, R2 ;  /* 0x000000020d027220 */ /* 0x000fca0000400000 */
[----:B------:R-:W-:Y:S05]  /*0290*/  @P0 BRA `(.L_x_24) ;  /* 0x0000000400800947 */ /* 0x000fea0003800000 */
[----:B------:R-:W0:Y:S01]  /*02a0*/  LDC.64 R12, c[0x0][0x380] ;  /* 0x0000e000ff0c7b82 */ /* 0x000e220000000a00 */
[----:B------:R-:W-:Y:S01]  /*02b0*/  IADD3 R5, PT, PT, R0, -0x1, RZ ;  /* 0xffffffff00057810 */ /* 0x000fe20007ffe0ff */
[----:B------:R-:W-:-:S06]  /*02c0*/  IMAD R8, R4, UR7, RZ ;  /* 0x0000000704087c24 */ /* 0x000fcc000f8e02ff */
[----:B------:R-:W1:Y:S01]  /*02d0*/  LDC.64 R14, c[0x0][0x388] ;  /* 0x0000e200ff0e7b82 */ /* 0x000e620000000a00 */
[----:B------:R-:W-:Y:S01]  /*02e0*/  IADD3 R24, PT, PT, R3, R11, RZ ;  /* 0x0000000b03187210 */ /* 0x000fe20007ffe0ff */
[----:B------:R-:W2:Y:S01]  /*02f0*/  LDCU.128 UR8, c[0x3][URZ] ;  /* 0x00c00000ff0877ac */ /* 0x000ea20008000c00 */
[----:B0-----:R-:W-:Y:S01]  /*0300*/  IMAD.WIDE R12, R5, 0x4, R12 ;  /* 0x00000004050c7825 */ /* 0x001fe200078e020c */
[----:B------:R-:W-:-:S04]  /*0310*/  IADD3 R5, PT, PT, R6, 0x3, RZ ;  /* 0x0000000306057810 */ /* 0x000fc80007ffe0ff */
[----:B------:R-:W3:Y:S04]  /*0320*/  LDG.E R26, desc[UR4][R12.64+0x10] ;  /* 0x000010040c1a7981 */ /* 0x000ee8000c1e1900 */
[----:B------:R-:W3:Y:S04]  /*0330*/  LDG.E R23, desc[UR4][R12.64+-0xc] ;  /* 0xfffff4040c177981 */ /* 0x000ee8000c1e1900 */
[----:B------:R-:W4:Y:S04]  /*0340*/  LDG.E R25, desc[UR4][R12.64+0xc] ;  /* 0x00000c040c197981 */ /* 0x000f28000c1e1900 */
[----:B------:R-:W4:Y:S01]  /*0350*/  LDG.E R22, desc[UR4][R12.64+-0x8] ;  /* 0xfffff8040c167981 */ /* 0x000f22000c1e1900 */
[----:B------:R-:W-:-:S03]  /*0360*/  IMAD R5, R8, R5, RZ ;  /* 0x0000000508057224 */ /* 0x000fc600078e02ff */
[----:B------:R-:W5:Y:S01]  /*0370*/  LDG.E R10, desc[UR4][R12.64+0x8] ;  /* 0x000008040c0a7981 */ /* 0x000f62000c1e1900 */
[----:B------:R-:W-:-:S03]  /*0380*/  IMAD R27, R8, -0x7, R5 ;  /* 0xfffffff9081b7824 */ /* 0x000fc600078e0205 */
[----:B------:R-:W5:Y:S01]  /*0390*/  LDG.E R9, desc[UR4][R12.64+-0x4] ;  /* 0xfffffc040c097981 */ /* 0x000f62000c1e1900 */
[C---:B------:R-:W-:Y:S02]  /*03a0*/  IADD3 R7, PT, PT, R24.reuse, R5, RZ ;  /* 0x0000000518077210 */ /* 0x040fe40007ffe0ff */
[----:B------:R-:W-:Y:S01]  /*03b0*/  IADD3 R21, PT, PT, R24, R27, RZ ;  /* 0x0000001b18157210 */ /* 0x000fe20007ffe0ff */
[----:B------:R-:W-:Y:S02]  /*03c0*/  IMAD R27, R8, 0x6, R27 ;  /* 0x00000006081b7824 */ /* 0x000fe400078e021b */
[----:B-1----:R-:W-:-:S03]  /*03d0*/  IMAD.WIDE R16, R7, 0x4, R14 ;  /* 0x0000000407107825 */ /* 0x002fc600078e020e */
[----:B------:R-:W-:Y:S01]  /*03e0*/  IADD3 R19, PT, PT, R24, R27, RZ ;  /* 0x0000001b18137210 */ /* 0x000fe20007ffe0ff */
[--C-:B------:R-:W-:Y:S01]  /*03f0*/  IMAD.WIDE R20, R21, 0x4, R14.reuse ;  /* 0x0000000415147825 */ /* 0x100fe200078e020e */
[----:B------:R0:W5:Y:S03]  /*0400*/  LDG.E R6, desc[UR4][R16.64] ;  /* 0x0000000410067981 */ /* 0x000166000c1e1900 */
[----:B------:R-:W-:Y:S01]  /*0410*/  IMAD.WIDE R18, R19, 0x4, R14 ;  /* 0x0000000413127825 */ /* 0x000fe200078e020e */
[----:B------:R1:W5:Y:S05]  /*0420*/  LDG.E R5, desc[UR4][R20.64] ;  /* 0x0000000414057981 */ /* 0x00036a000c1e1900 */
[----:B------:R-:W5:Y:S01]  /*0430*/  LDG.E R18, desc[UR4][R18.64] ;  /* 0x0000000412127981 */ /* 0x000f62000c1e1900 */
[----:B0-----:R-:W-:-:S02]  /*0440*/  IMAD.WIDE R16, R8, 0x4, R20 ;  /* 0x0000000408107825 */ /* 0x001fc400078e0214 */
[----:B-1----:R-:W0:Y:S03]  /*0450*/  LDC.64 R20, c[0x0][0x390] ;  /* 0x0000e400ff147b82 */ /* 0x002e260000000a00 */
[----:B------:R1:W5:Y:S01]  /*0460*/  LDG.E R29, desc[UR4][R16.64] ;  /* 0x00000004101d7981 */ /* 0x000362000c1e1900 */
[----:B------:R-:W-:Y:S02]  /*0470*/  IMAD R27, R8, -0x5, R27 ;  /* 0xfffffffb081b7824 */ /* 0x000fe400078e021b */
[----:B------:R-:W-:Y:S02]  /*0480*/  IMAD R28, R28, UR7, R3 ;  /* 0x000000071c1c7c24 */ /* 0x000fe4000f8e0203 */
[----:B------:R-:W5:Y:S01]  /*0490*/  LDG.E R3, desc[UR4][R12.64+0x4] ;  /* 0x000004040c037981 */ /* 0x000f62000c1e1900 */
[----:B------:R-:W-:-:S04]  /*04a0*/  LEA R27, R8, R27, 0x2 ;  /* 0x0000001b081b7211 */ /* 0x000fc800078e10ff */
[----:B------:R-:W-:Y:S01]  /*04b0*/  IADD3 R27, PT, PT, R24, R27, RZ ;  /* 0x0000001b181b7210 */ /* 0x000fe20007ffe0ff */
[----:B-1----:R-:W-:-:S04]  /*04c0*/  IMAD.WIDE R16, R8, 0x4, R16 ;  /* 0x0000000408107825 */ /* 0x002fc800078e0210 */
[----:B------:R-:W-:Y:S01]  /*04d0*/  IMAD R7, R8, -0x3, R7 ;  /* 0xfffffffd08077824 */ /* 0x000fe200078e0207 */
[----:B------:R-:W5:Y:S01]  /*04e0*/  LDG.E R24, desc[UR4][R16.64] ;  /* 0x0000000410187981 */ /* 0x000f62000c1e1900 */
[----:B---3--:R-:W-:-:S04]  /*04f0*/  FADD R23, R26, -R23 ;  /* 0x800000171a177221 */ /* 0x008fc80000000000 */
[----:B--2---:R-:W-:Y:S01]  /*0500*/  FFMA R23, R23, UR11, RZ ;  /* 0x0000000b17177c23 */ /* 0x004fe200080000ff */
[----:B----4-:R-:W-:Y:S02]  /*0510*/  FADD R26, R25, -R22 ;  /* 0x80000016191a7221 */ /* 0x010fe40000000000 */
[----:B------:R1:W2:Y:S02]  /*0520*/  LDG.E R22, desc[UR4][R12.64] ;  /* 0x000000040c167981 */ /* 0x0002a4000c1e1900 */
[----:B------:R-:W-:Y:S01]  /*0530*/  FFMA R19, R26, UR10, R23 ;  /* 0x0000000a1a137c23 */ /* 0x000fe20008000017 */
[----:B------:R-:W-:Y:S02]  /*0540*/  IMAD R23, R4, 0x3, R11 ;  /* 0x0000000304177824 */ /* 0x000fe400078e020b */
[----:B-----5:R-:W-:Y:S02]  /*0550*/  FADD R10, R10, -R9 ;  /* 0x800000090a0a7221 */ /* 0x020fe40000000000 */
[----:B------:R-:W-:-:S04]  /*0560*/  IMAD R9, R4, -0x7, R23 ;  /* 0xfffffff904097824 */ /* 0x000fc800078e0217 */
[----:B------:R-:W-:Y:S01]  /*0570*/  IMAD R25, R4, 0x6, R9 ;  /* 0x0000000604197824 */ /* 0x000fe200078e0209 */
[----:B------:R-:W-:-:S03]  /*0580*/  IADD3 R11, PT, PT, R11, R28, RZ ;  /* 0x0000001c0b0b7210 */ /* 0x000fc60007ffe0ff */
[----:B-1----:R-:W-:Y:S02]  /*0590*/  IMAD R13, R4, -0x5, R25 ;  /* 0xfffffffb040d7824 */ /* 0x002fe400078e0219 */
[----:B------:R-:W-:-:S03]  /*05a0*/  IMAD.WIDE R26, R27, 0x4, R14 ;  /* 0x000000041b1a7825 */ /* 0x000fc600078e020e */
[----:B------:R-:W-:Y:S02]  /*05b0*/  LEA R12, R4, R13, 0x2 ;  /* 0x0000000d040c7211 */ /* 0x000fe400078e10ff */
[C---:B------:R-:W-:Y:S01]  /*05c0*/  IADD3 R13, PT, PT, R28.reuse, R9, RZ ;  /* 0x000000091c0d7210 */ /* 0x040fe20007ffe0ff */
[----:B------:R-:W-:Y:S01]  /*05d0*/  IMAD.WIDE R14, R11, 0x4, R14 ;  /* 0x000000040b0e7825 */ /* 0x000fe200078e020e */
[C---:B------:R-:W-:Y:S01]  /*05e0*/  IADD3 R23, PT, PT, R28.reuse, R23, RZ ;  /* 0x000000171c177210 */ /* 0x040fe20007ffe0ff */
[----:B------:R1:W3:Y:S01]  /*05f0*/  LDG.E R11, desc[UR4][R26.64] ;  /* 0x000000041a0b7981 */ /* 0x0002e2000c1e1900 */
[----:B------:R-:W-:Y:S01]  /*0600*/  IADD3 R25, PT, PT, R28, R25, RZ ;  /* 0x000000191c197210 */ /* 0x000fe20007ffe0ff */
[----:B------:R-:W-:Y:S01]  /*0610*/  FADD R5, R6, -R5 ;  /* 0x8000000506057221 */ /* 0x000fe20000000000 */
[----:B------:R-:W-:Y:S01]  /*0620*/  IMAD.WIDE R8, R8, 0x4, R16 ;  /* 0x0000000408087825 */ /* 0x000fe200078e0210 */
[----:B------:R-:W4:Y:S01]  /*0630*/  LDG.E R14, desc[UR4][R14.64] ;  /* 0x000000040e0e7981 */ /* 0x000f22000c1e1900 */
[----:B-1----:R-:W-:-:S02]  /*0640*/  IADD3 R27, PT, PT, R28, R12, RZ ;  /* 0x0000000c1c1b7210 */ /* 0x002fc40007ffe0ff */
[----:B0-----:R-:W-:-:S04]  /*0650*/  IMAD.WIDE R12, R13, 0x4, R20 ;  /* 0x000000040d0c7825 */ /* 0x001fc800078e0214 */
[----:B------:R-:W-:Y:S01]  /*0660*/  FADD R18, R18, -R29 ;  /* 0x8000001d12127221 */ /* 0x000fe20000000000 */
[----:B------:R-:W4:Y:S01]  /*0670*/  LDG.E R9, desc[UR4][R8.64] ;  /* 0x0000000408097981 */ /* 0x000f22000c1e1900 */
[----:B------:R-:W-:-:S03]  /*0680*/  IMAD.WIDE R28, R23, 0x4, R20 ;  /* 0x00000004171c7825 */ /* 0x000fc600078e0214 */
[----:B------:R0:W5:Y:S01]  /*0690*/  LDG.E R6, desc[UR4][R12.64] ;  /* 0x000000040c067981 */ /* 0x000162000c1e1900 */
[----:B------:R-:W-:-:S03]  /*06a0*/  IMAD.WIDE R16, R25, 0x4, R20 ;  /* 0x0000000419107825 */ /* 0x000fc600078e0214 */
[----:B------:R-:W5:Y:S01]  /*06b0*/  LDG.E R29, desc[UR4][R28.64] ;  /* 0x000000041c1d7981 */ /* 0x000f62000c1e1900 */
[----:B------:R-:W-:-:S03]  /*06c0*/  IMAD.WIDE R26, R27, 0x4, R20 ;  /* 0x000000041b1a7825 */ /* 0x000fc600078e0214 */
[----:B------:R1:W4:Y:S01]  /*06d0*/  LDG.E R23, desc[UR4][R16.64] ;  /* 0x0000000410177981 */ /* 0x000322000c1e1900 */
[----:B0-----:R-:W-:-:S03]  /*06e0*/  IMAD.WIDE R12, R4, 0x4, R12 ;  /* 0x00000004040c7825 */ /* 0x001fc600078e020c */
[----:B------:R0:W4:Y:S04]  /*06f0*/  LDG.E R25, desc[UR4][R26.64] ;  /* 0x000000041a197981 */ /* 0x000128000c1e1900 */
[----:B------:R-:W4:Y:S01]  /*0700*/  LDG.E R15, desc[UR4][R12.64] ;  /* 0x000000040c0f7981 */ /* 0x000f22000c1e1900 */
[----:B-1----:R-:W-:-:S04]  /*0710*/  IMAD.WIDE R16, R4, 0x4, R12 ;  /* 0x0000000404107825 */ /* 0x002fc800078e020c */
[----:B------:R-:W-:Y:S02]  /*0720*/  IMAD.WIDE R20, R7, 0x4, R20 ;  /* 0x0000000407147825 */ /* 0x000fe400078e0214 */
[----:B------:R-:W4:Y:S02]  /*0730*/  LDG.E R7, desc[UR4][R16.64] ;  /* 0x0000000410077981 */ /* 0x000f24000c1e1900 */
[----:B0-----:R-:W-:Y:S02]  /*0740*/  IMAD.WIDE R26, R4, 0x4, R16 ;  /* 0x00000004041a7825 */ /* 0x001fe400078e0210 */
[----:B------:R-:W4:Y:S04]  /*0750*/  LDG.E R20, desc[UR4][R20.64] ;  /* 0x0000000414147981 */ /* 0x000f28000c1e1900 */
[----:B------:R-:W4:Y:S01]  /*0760*/  LDG.E R4, desc[UR4][R26.64] ;  /* 0x000000041a047981 */ /* 0x000f22000c1e1900 */
[----:B------:R-:W-:-:S04]  /*0770*/  FFMA R5, R5, UR11, RZ ;  /* 0x0000000b05057c23 */ /* 0x000fc800080000ff */
[----:B------:R-:W-:Y:S01]  /*0780*/  FFMA R5, R18, UR10, R5 ;  /* 0x0000000a12057c23 */ /* 0x000fe20008000005 */
[----:B------:R-:W-:Y:S01]  /*0790*/  FFMA R10, R10, UR9, R19 ;  /* 0x000000090a0a7c23 */ /* 0x000fe20008000013 */
[----:B--2---:R-:W-:-:S04]  /*07a0*/  FADD R3, R3, -R22 ;  /* 0x8000001603037221 */ /* 0x004fc80000000000 */
[----:B------:R-:W-:Y:S01]  /*07b0*/  FFMA R3, R3, UR8, R10 ;  /* 0x0000000803037c23 */ /* 0x000fe2000800000a */
[----:B---3--:R-:W-:-:S04]  /*07c0*/  FADD R24, R11, -R24 ;  /* 0x800000180b187221 */ /* 0x008fc80000000000 */
[----:B------:R-:W-:Y:S01]  /*07d0*/  FFMA R5, R24, UR9, R5 ;  /* 0x0000000918057c23 */ /* 0x000fe20008000005 */
[----:B-----5:R-:W-:-:S04]  /*07e0*/  FADD R6, R29, -R6 ;  /* 0x800000061d067221 */ /* 0x020fc80000000000 */
[----:B------:R-:W-:Y:S01]  /*07f0*/  FFMA R6, R6, UR11, RZ ;  /* 0x0000000b06067c23 */ /* 0x000fe200080000ff */
[----:B----4-:R-:W-:Y:S01]  /*0800*/  FADD R14, R14, -R9 ;  /* 0x800000090e0e7221 */ /* 0x010fe20000000000 */
[----:B------:R-:W-:-:S04]  /*0810*/  FADD R15, R23, -R15 ;  /* 0x8000000f170f7221 */ /* 0x000fc80000000000 */
[----:B------:R-:W-:Y:S01]  /*0820*/  FFMA R6, R15, UR10, R6 ;  /* 0x0000000a0f067c23 */ /* 0x000fe20008000006 */
[----:B------:R-:W-:Y:S01]  /*0830*/  FADD R7, R25, -R7 ;  /* 0x8000000719077221 */ /* 0x000fe20000000000 */
[----:B------:R-:W-:-:S03]  /*0840*/  FFMA R14, R14, UR8, R5 ;  /* 0x000000080e0e7c23 */ /* 0x000fc60008000005 */
[----:B------:R-:W-:Y:S01]  /*0850*/  FFMA R6, R7, UR9, R6 ;  /* 0x0000000907067c23 */ /* 0x000fe20008000006 */
[----:B------:R-:W-:Y:S01]  /*0860*/  FADD R7, R20, -R4 ;  /* 0x8000000414077221 */ /* 0x000fe20000000000 */
[----:B------:R-:W-:-:S03]  /*0870*/  FADD R14, R3, R14 ;  /* 0x0000000e030e7221 */ /* 0x000fc60000000000 */
[----:B------:R-:W-:-:S04]  /*0880*/  FFMA R7, R7, UR8, R6 ;  /* 0x0000000807077c23 */ /* 0x000fc80008000006 */
[----:B------:R-:W-:-:S07]  /*0890*/  FADD R7, R7, R14 ;  /* 0x0000000e07077221 */ /* 0x000fce0000000000 */
.L_x_24:
[----:B------:R-:W-:Y:S05]  /*08a0*/  BSYNC.RECONVERGENT B0 ;  /* 0x0000000000007941 */ /* 0x000fea0003800200 */
.L_x_23:
[----:B------:R-:W0:Y:S01]  /*08b0*/  LDC.64 R4, c[0x0][0x398] ;  /* 0x0000e600ff047b82 */ /* 0x000e220000000a00 */
[----:B------:R-:W1:Y:S01]  /*08c0*/  LDCU UR6, c[0x0][0x3bc] ;  /* 0x00007780ff0677ac */ /* 0x000e620008000800 */
[----:B0-----:R-:W-:-:S05]  /*08d0*/  IMAD.WIDE R4, R0, 0x4, R4 ;  /* 0x0000000400047825 */ /* 0x001fca00078e0204 */
[----:B------:R-:W2:Y:S01]  /*08e0*/  LDG.E R3, desc[UR4][R4.64] ;  /* 0x0000000404037981 */ /* 0x000ea2000c1e1900 */
[----:B-1----:R-:W-:-:S04]  /*08f0*/  FMUL R2, R2, UR6 ;  /* 0x0000000602027c20 */ /* 0x002fc80008400000 */
[----:B--2---:R-:W-:-:S05]  /*0900*/  FFMA R3, R2, R7, R3 ;  /* 0x0000000702037223 */ /* 0x004fca0000000003 */
[----:B------:R-:W-:Y:S01]  /*0910*/  STG.E desc[UR4][R4.64], R3 ;  /* 0x0000000304007986 */ /* 0x000fe2000c101904 */
[----:B------:R-:W-:Y:S05]  /*0920*/  EXIT ;  /* 0x000000000000794d */ /* 0x000fea0003800000 */
.L_x_25:
        /* <DEDUP_REMOVED lines=13> */
.L_x_55:


//--------------------- .text._Z11grad3d_cpmlPfS_S_S_S_S_ffffiiii --------------------------
	.section	.text._Z11grad3d_cpmlPfS_S_S_S_S_ffffiiii,"ax",@progbits
	.align	128
        .global         _Z11grad3d_cpmlPfS_S_S_S_S_ffffiiii
        .type           _Z11grad3d_cpmlPfS_S_S_S_S_ffffiiii,@function
        .size           _Z11grad3d_cpmlPfS_S_S_S_S_ffffiiii,(.L_x_51 - _Z11grad3d_cpmlPfS_S_S_S_S_ffffiiii)
        .other          _Z11grad3d_cpmlPfS_S_S_S_S_ffffiiii,@"STO_CUDA_ENTRY STV_DEFAULT"
_Z11grad3d_cpmlPfS_S_S_S_S_ffffiiii:
.text._Z11grad3d_cpmlPfS_S_S_S_S_ffffiiii:
[----:B------:R-:W-:Y:S01]  /*0000*/  LDC R1, c[0x0][0x37c] ;  /* 0x0000df00ff017b82 */ /* 0x000fe20000000800 */
[----:B------:R-:W0:Y:S07]  /*0010*/  S2R R5, SR_TID.X ;  /* 0x0000000000057919 */ /* 0x000e2e0000002100 */
[----:B------:R-:W0:Y:S01]  /*0020*/  LDC R0, c[0x0][0x360] ;  /* 0x0000d800ff007b82 */ /* 0x000e220000000800 */
[----:B------:R-:W1:Y:S01]  /*0030*/  LDCU UR9, c[0x0][0x3c0] ;  /* 0x00007800ff0977ac */ /* 0x000e620008000800 */
[----:B------:R-:W2:Y:S01]  /*0040*/  S2R R6, SR_TID.Y ;  /* 0x0000000000067919 */ /* 0x000ea20000002200 */
[----:B------:R-:W3:Y:S01]  /*0050*/  LDCU UR10, c[0x0][0x3c8] ;  /* 0x00007900ff0a77ac */ /* 0x000ee20008000800 */
[----:B------:R-:W4:Y:S04]  /*0060*/  S2R R4, SR_TID.Z ;  /* 0x0000000000047919 */ /* 0x000f280000002300 */
[----:B------:R-:W2:Y:S01]  /*0070*/  LDC R7, c[0x0][0x364] ;  /* 0x0000d900ff077b82 */ /* 0x000ea20000000800 */
[----:B------:R-:W3:Y:S07]  /*0080*/  LDCU.64 UR6, c[0x0][0x358] ;  /* 0x00006b00ff0677ac */ /* 0x000eee0008000a00 */
[----:B------:R-:W0:Y:S08]  /*0090*/  S2UR UR4, SR_CTAID.X ;  /* 0x00000000000479c3 */ /* 0x000e300000002500 */
[----:B------:R-:W2:Y:S08]  /*00a0*/  S2UR UR5, SR_CTAID.Y ;  /* 0x00000000000579c3 */ /* 0x000eb00000002600 */
[----:B------:R-:W4:Y:S08]  /*00b0*/  S2UR UR8, SR_CTAID.Z ;  /* 0x00000000000879c3 */ /* 0x000f300000002700 */
[----:B------:R-:W4:Y:S01]  /*00c0*/  LDC R9, c[0x0][0x368] ;  /* 0x0000da00ff097b82 */ /* 0x000f220000000800 */
[----:B0-----:R-:W-:-:S07]  /*00d0*/  IMAD R5, R0, UR4, R5 ;  /* 0x0000000400057c24 */ /* 0x001fce000f8e0205 */
[----:B------:R-:W0:Y:S01]  /*00e0*/  LDC.64 R2, c[0x0][0x3a8] ;  /* 0x0000ea00ff027b82 */ /* 0x000e220000000a00 */
[----:B--2---:R-:W-:-:S04]  /*00f0*/  IMAD R6, R7, UR5, R6 ;  /* 0x0000000507067c24 */ /* 0x004fc8000f8e0206 */
[----:B-1----:R-:W-:Y:S02]  /*0100*/  IMAD R26, R6, UR9, RZ ;  /* 0x00000009061a7c24 */ /* 0x002fe4000f8e02ff */
[----:B----4-:R-:W-:Y:S02]  /*0110*/  IMAD R4, R9, UR8, R4 ;  /* 0x0000000809047c24 */ /* 0x010fe4000f8e0204 */
[----:B------:R-:W1:Y:S02]  /*0120*/  LDC R9, c[0x0][0x3b0] ;  /* 0x0000ec00ff097b82 */ /* 0x000e640000000800 */
[----:B------:R-:W-:-:S04]  /*0130*/  IMAD R19, R4, UR9, R5 ;  /* 0x0000000904137c24 */ /* 0x000fc8000f8e0205 */
[----:B---3--:R-:W-:-:S04]  /*0140*/  IMAD R0, R26, UR10, R19 ;  /* 0x0000000a1a007c24 */ /* 0x008fc8000f8e0213 */
[----:B0-----:R-:W-:-:S06]  /*0150*/  IMAD.WIDE R2, R0, 0x4, R2 ;  /* 0x0000000400027825 */ /* 0x001fcc00078e0202 */
[----:B------:R0:W5:Y:S01]  /*0160*/  LDG.E R3, desc[UR6][R2.64] ;  /* 0x0000000602037981 */ /* 0x000162000c1e1900 */
[----:B-1----:R-:W-:-:S04]  /*0170*/  IADD3 R7, PT, PT, R9, 0x1800000, RZ ;  /* 0x0180000009077810 */ /* 0x002fc80007ffe0ff */
[----:B------:R-:W-:-:S04]  /*0180*/  LOP3.LUT R7, R7, 0x7f800000, RZ, 0xc0, !PT ;  /* 0x7f80000007077812 */ /* 0x000fc800078ec0ff */
[----:B------:R-:W-:-:S13]  /*0190*/  ISETP.GT.U32.AND P0, PT, R7, 0x1ffffff, PT ;  /* 0x01ffffff0700780c */ /* 0x000fda0003f04070 */
[----:B0-----:R-:W-:Y:S05]  /*01a0*/  @P0 BRA `(.L_x_26) ;  /* 0x0000000000100947 */ /* 0x001fea0003800000 */
[----:B------:R-:W-:-:S07]  /*01b0*/  MOV R8, 0x1d0 ;  /* 0x000001d000087802 */ /* 0x000fce0000000f00 */
[----:B-----5:R-:W-:Y:S05]  /*01c0*/  CALL.REL.NOINC `($__internal_1_$__cuda_sm20_rcp_rn_f32_slowpath) ;  /* 0x0000000800487944 */ /* 0x020fea0003c00000 */
[----:B------:R-:W-:Y:S01]  /*01d0*/  IMAD.MOV.U32 R2, RZ, RZ, R7 ;  /* 0x000000ffff027224 */ /* 0x000fe200078e0007 */
[----:B------:R-:W-:Y:S06]  /*01e0*/  BRA `(.L_x_27) ;  /* 0x0000000000107947 */ /* 0x000fec0003800000 */
.L_x_26:
[----:B------:R-:W0:Y:S02]  /*01f0*/  MUFU.RCP R2, R9 ;  /* 0x0000000900027308 */ /* 0x000e240000001000 */
[----:B0-----:R-:W-:-:S04]  /*0200*/  FFMA R7, R2, R9, -1 ;  /* 0xbf80000002077423 */ /* 0x001fc80000000009 */
[----:B------:R-:W-:-:S04]  /*0210*/  FADD.FTZ R7, -R7, -RZ ;  /* 0x800000ff07077221 */ /* 0x000fc80000010100 */
[----:B------:R-:W-:-:S07]  /*0220*/  FFMA R2, R2, R7, R2 ;  /* 0x0000000702027223 */ /* 0x000fce0000000002 */
.L_x_27:
[----:B------:R-:W0:Y:S01]  /*0230*/  LDCU UR4, c[0x0][0x3bc] ;  /* 0x00007780ff0477ac */ /* 0x000e220008000800 */
[----:B-----5:R-:W-:Y:S01]  /*0240*/  FMUL R12, R3, R2 ;  /* 0x00000002030c7220 */ /* 0x020fe20000400000 */
[----:B------:R-:W-:Y:S03]  /*0250*/  BSSY.RECONVERGENT B0, `(.L_x_28) ;  /* 0x000000c000007945 */ /* 0x000fe60003800200 */
[----:B------:R-:W1:Y:S01]  /*0260*/  MUFU.RCP R2, R12 ;  /* 0x0000000c00027308 */ /* 0x000e620000001000 */
[----:B0-----:R-:W-:-:S07]  /*0270*/  MOV R7, UR4 ;  /* 0x0000000400077c02 */ /* 0x001fce0008000f00 */
[----:B------:R-:W0:Y:S01]  /*0280*/  FCHK P0, R7, R12 ;  /* 0x0000000c07007302 */ /* 0x000e220000000000 */
[----:B-1----:R-:W-:-:S04]  /*0290*/  FFMA R3, -R12, R2, 1 ;  /* 0x3f8000000c037423 */ /* 0x002fc80000000102 */
[----:B------:R-:W-:-:S04]  /*02a0*/  FFMA R2, R2, R3, R2 ;  /* 0x0000000302027223 */ /* 0x000fc80000000002 */
[----:B------:R-:W-:-:S04]  /*02b0*/  FFMA R3, R2, UR4, RZ ;  /* 0x0000000402037c23 */ /* 0x000fc800080000ff */
[----:B------:R-:W-:-:S04]  /*02c0*/  FFMA R8, -R12, R3, UR4 ;  /* 0x000000040c087e23 */ /* 0x000fc80008000103 */
[----:B------:R-:W-:Y:S01]  /*02d0*/  FFMA R2, R2, R8, R3 ;  /* 0x0000000802027223 */ /* 0x000fe20000000003 */
[----:B0-----:R-:W-:Y:S06]  /*02e0*/  @!P0 BRA `(.L_x_29) ;  /* 0x0000000000088947 */ /* 0x001fec0003800000 */
[----:B------:R-:W-:-:S07]  /*02f0*/  MOV R8, 0x310 ;  /* 0x0000031000087802 */ /* 0x000fce0000000f00 */
[----:B------:R-:W-:Y:S05]  /*0300*/  CALL.REL.NOINC `($__internal_2_$__cuda_sm3x_div_rn_noftz_f32_slowpath) ;  /* 0x0000000800c47944 */ /* 0x000fea0003c00000 */
.L_x_29:
[----:B------:R-:W-:Y:S05]  /*0310*/  BSYNC.RECONVERGENT B0 ;  /* 0x0000000000007941 */ /* 0x000fea0003800200 */
.L_x_28:
[----:B------:R-:W0:Y:S01]  /*0320*/  LDC.64 R12, c[0x0][0x3c0] ;  /* 0x0000f000ff0c7b82 */ /* 0x000e220000000a00 */
[----:B------:R-:W1:Y:S01]  /*0330*/  LDCU UR5, c[0x0][0x3c8] ;  /* 0x00007900ff0577ac */ /* 0x000e620008000800 */
[----:B0-----:R-:W-:-:S04]  /*0340*/  ISETP.GE.AND P0, PT, R6, R13, PT ;  /* 0x0000000d0600720c */ /* 0x001fc80003f06270 */
[----:B------:R-:W-:-:S04]  /*0350*/  ISETP.GE.OR P0, PT, R5, R12, P0 ;  /* 0x0000000c0500720c */ /* 0x000fc80000706670 */
[----:B-1----:R-:W-:-:S13]  /*0360*/  ISETP.GE.OR P0, PT, R4, UR5, P0 ;  /* 0x0000000504007c0c */ /* 0x002fda0008706670 */
[----:B------:R-:W-:Y:S05]  /*0370*/  @P0 EXIT ;  /* 0x000000000000094d */ /* 0x000fea0003800000 */
[----:B------:R-:W0:Y:S01]  /*0380*/  LDC.64 R8, c[0x0][0x388] ;  /* 0x0000e200ff087b82 */ /* 0x000e220000000a00 */
[----:B------:R-:W-:-:S07]  /*0390*/  VIADD R7, R12, 0xfffffffc ;  /* 0xfffffffc0c077836 */ /* 0x000fce0000000000 */
[----:B------:R-:W1:Y:S01]  /*03a0*/  LDC.64 R10, c[0x0][0x390] ;  /* 0x0000e400ff0a7b82 */ /* 0x000e620000000a00 */
[----:B0-----:R-:W-:-:S05]  /*03b0*/  IMAD.WIDE R8, R0, 0x4, R8 ;  /* 0x0000000400087825 */ /* 0x001fca00078e0208 */
[----:B------:R0:W5:Y:S01]  /*03c0*/  LDG.E R3, desc[UR6][R8.64] ;  /* 0x0000000608037981 */ /* 0x000162000c1e1900 */
[C---:B------:R-:W-:Y:S01]  /*03d0*/  ISETP.GE.AND P0, PT, R5.reuse, R7, PT ;  /* 0x000000070500720c */ /* 0x040fe20003f06270 */
[----:B------:R-:W-:Y:S01]  /*03e0*/  UIADD3 UR4, UPT, UPT, UR5, -0x4, URZ ;  /* 0xfffffffc05047890 */ /* 0x000fe2000fffe0ff */
[----:B------:R-:W-:Y:S01]  /*03f0*/  BSSY.RECONVERGENT B0, `(.L_x_30) ;  /* 0x0000063000007945 */ /* 0x000fe20003800200 */
[----:B------:R-:W-:Y:S01]  /*0400*/  HFMA2 R14, -RZ, RZ, 0, 0 ;  /* 0x00000000ff0e7431 */ /* 0x000fe200000001ff */
[----:B------:R-:W-:Y:S02]  /*0410*/  ISETP.LT.OR P0, PT, R5, 0x4, P0 ;  /* 0x000000040500780c */ /* 0x000fe40000701670 */
[----:B------:R-:W-:Y:S02]  /*0420*/  MOV R13, RZ ;  /* 0x000000ff000d7202 */ /* 0x000fe40000000f00 */
[----:B------:R-:W-:-:S04]  /*0430*/  ISETP.LT.U32.OR P0, PT, R6, 0x4, P0 ;  /* 0x000000040600780c */ /* 0x000fc80000701470 */
[----:B------:R-:W-:Y:S01]  /*0440*/  ISETP.GE.OR P0, PT, R6, R7, P0 ;  /* 0x000000070600720c */ /* 0x000fe20000706670 */
[----:B------:R-:W-:-:S03]  /*0450*/  IMAD.MOV.U32 R7, RZ, RZ, RZ ;  /* 0x000000ffff077224 */ /* 0x000fc600078e00ff */
[----:B------:R-:W-:-:S04]  /*0460*/  ISETP.LT.U32.OR P0, PT, R4, 0x4, P0 ;  /* 0x000000040400780c */ /* 0x000fc80000701470 */
[----:B------:R-:W-:-:S13]  /*0470*/  ISETP.GE.OR P0, PT, R4, UR4, P0 ;  /* 0x0000000404007c0c */ /* 0x000fda0008706670 */
[----:B01----:R-:W-:Y:S05]  /*0480*/  @P0 BRA `(.L_x_31) ;  /* 0x0000000400640947 */ /* 0x003fea0003800000 */
[----:B------:R-:W0:Y:S01]  /*0490*/  LDC.64 R14, c[0x0][0x380] ;  /* 0x0000e000ff0e7b82 */ /* 0x000e220000000a00 */
[----:B------:R-:W-:Y:S01]  /*04a0*/  IADD3 R7, PT, PT, R6, 0x4, RZ ;  /* 0x0000000406077810 */ /* 0x000fe20007ffe0ff */
[C---:B------:R-:W-:Y:S01]  /*04b0*/  IMAD R6, R12.reuse, UR5, RZ ;  /* 0x000000050c067c24 */ /* 0x040fe2000f8e02ff */
[----:B------:R-:W1:Y:S01]  /*04c0*/  LDCU.128 UR8, c[0x3][URZ] ;  /* 0x00c00000ff0877ac */ /* 0x000e620008000c00 */
[----:B------:R-:W-:Y:S02]  /*04d0*/  IMAD.SHL.U32 R29, R12, 0x4, RZ ;  /* 0x000000040c1d7824 */ /* 0x000fe400078e00ff */
[----:B------:R-:W-:Y:S01]  /*04e0*/  IMAD R7, R6, R7, RZ ;  /* 0x0000000706077224 */ /* 0x000fe200078e02ff */
[----:B------:R-:W2:Y:S01]  /*04f0*/  LDCU UR4, c[0x0][0x3b8] ;  /* 0x00007700ff0477ac */ /* 0x000ea20008000800 */
[----:B------:R-:W-:Y:S02]  /*0500*/  IMAD R26, R26, UR5, R5 ;  /* 0x000000051a1a7c24 */ /* 0x000fe4000f8e0205 */
[----:B------:R-:W-:Y:S01]  /*0510*/  IMAD R13, R6, -0x7, R7 ;  /* 0xfffffff9060d7824 */ /* 0x000fe200078e0207 */
[C---:B------:R-:W-:Y:S01]  /*0520*/  IADD3 R21, PT, PT, R19.reuse, R7, RZ ;  /* 0x0000000713157210 */ /* 0x040fe20007ffe0ff */
[----:B------:R-:W-:Y:S01]  /*0530*/  IMAD R27, R4, R12, R29 ;  /* 0x0000000c041b7224 */ /* 0x000fe200078e021d */
[----:B------:R-:W3:Y:S01]  /*0540*/  LDCU.64 UR12, c[0x0][0x3b0] ;  /* 0x00007600ff0c77ac */ /* 0x000ee20008000a00 */
[----:B------:R-:W-:Y:S01]  /*0550*/  IMAD R17, R6, 0x6, R13 ;  /* 0x0000000606117824 */ /* 0x000fe200078e020d */
[----:B------:R-:W-:Y:S01]  /*0560*/  IADD3 R25, PT, PT, R19, R13, RZ ;  /* 0x0000000d13197210 */ /* 0x000fe20007ffe0ff */
[----:B------:R-:W-:-:S02]  /*0570*/  IMAD.IADD R5, R26, 0x1, R27 ;  /* 0x000000011a057824 */ /* 0x000fc400078e021b */
[----:B------:R-:W-:Y:S01]  /*0580*/  IMAD R13, R6, -0x5, R17 ;  /* 0xfffffffb060d7824 */ /* 0x000fe200078e0211 */
[----:B------:R-:W-:-:S04]  /*0590*/  IADD3 R17, PT, PT, R19, R17, RZ ;  /* 0x0000001113117210 */ /* 0x000fc80007ffe0ff */
[----:B------:R-:W-:Y:S01]  /*05a0*/  LEA R4, R6, R13, 0x2 ;  /* 0x0000000d06047211 */ /* 0x000fe200078e10ff */
[----:B0-----:R-:W-:-:S04]  /*05b0*/  IMAD.WIDE R24, R25, 0x4, R14 ;  /* 0x0000000419187825 */ /* 0x001fc800078e020e */
[----:B------:R-:W-:Y:S02]  /*05c0*/  IMAD.IADD R19, R19, 0x1, R4 ;  /* 0x0000000113137824 */ /* 0x000fe400078e0204 */
[----:B------:R-:W-:-:S04]  /*05d0*/  IMAD.WIDE R20, R21, 0x4, R14 ;  /* 0x0000000415147825 */ /* 0x000fc800078e020e */
[----:B------:R-:W-:Y:S01]  /*05e0*/  IMAD.WIDE R4, R5, 0x4, R14 ;  /* 0x0000000405047825 */ /* 0x000fe200078e020e */
[----:B------:R0:W4:Y:S03]  /*05f0*/  LDG.E R28, desc[UR6][R20.64] ;  /* 0x00000006141c7981 */ /* 0x000126000c1e1900 */
[----:B------:R-:W-:Y:S01]  /*0600*/  IMAD.WIDE R22, R6, 0x4, R24 ;  /* 0x0000000406167825 */ /* 0x000fe200078e0218 */
[----:B------:R-:W2:Y:S03]  /*0610*/  LDG.E R7, desc[UR6][R4.64] ;  /* 0x0000000604077981 */ /* 0x000ea6000c1e1900 */
[----:B------:R-:W-:Y:S02]  /*0620*/  IMAD R27, R12, -0x7, R27 ;  /* 0xfffffff90c1b7824 */ /* 0x000fe400078e021b */
[----:B0-----:R-:W-:Y:S01]  /*0630*/  IMAD.WIDE R20, R6, 0x4, R22 ;  /* 0x0000000406147825 */ /* 0x001fe200078e0216 */
[----:B------:R0:W3:Y:S03]  /*0640*/  LDG.E R4, desc[UR6][R22.64] ;  /* 0x0000000616047981 */ /* 0x0000e6000c1e1900 */
[--C-:B------:R-:W-:Y:S01]  /*0650*/  IMAD.WIDE R16, R17, 0x4, R14.reuse ;  /* 0x0000000411107825 */ /* 0x100fe200078e020e */
[----:B------:R1:W4:Y:S03]  /*0660*/  LDG.E R5, desc[UR6][R24.64] ;  /* 0x0000000618057981 */ /* 0x000326000c1e1900 */
[----:B------:R-:W-:Y:S01]  /*0670*/  IMAD.WIDE R18, R19, 0x4, R14 ;  /* 0x0000000413127825 */ /* 0x000fe200078e020e */
[----:B------:R1:W2:Y:S01]  /*0680*/  LDG.E R13, desc[UR6][R20.64] ;  /* 0x00000006140d7981 */ /* 0x0002a2000c1e1900 */
[----:B0-----:R-:W-:-:S02]  /*0690*/  IADD3 R23, PT, PT, R26, R27, RZ ;  /* 0x0000001b1a177210 */ /* 0x001fc40007ffe0ff */
[----:B------:R-:W-:Y:S01]  /*06a0*/  IMAD R27, R12, 0x6, R27 ;  /* 0x000000060c1b7824 */ /* 0x000fe200078e021b */
[----:B------:R-:W3:Y:S04]  /*06b0*/  LDG.E R17, desc[UR6][R16.64] ;  /* 0x0000000610117981 */ /* 0x000ee8000c1e1900 */
[----:B-1----:R-:W-:Y:S01]  /*06c0*/  IADD3 R25, PT, PT, R26, R27, RZ ;  /* 0x0000001b1a197210 */ /* 0x002fe20007ffe0ff */
[----:B------:R-:W2:Y:S01]  /*06d0*/  LDG.E R18, desc[UR6][R18.64] ;  /* 0x0000000612127981 */ /* 0x000ea2000c1e1900 */
[----:B------:R-:W-:-:S04]  /*06e0*/  IMAD.WIDE R20, R23, 0x4, R14 ;  /* 0x0000000417147825 */ /* 0x000fc800078e020e */
[----:B------:R-:W-:Y:S01]  /*06f0*/  IMAD.WIDE R24, R25, 0x4, R14 ;  /* 0x0000000419187825 */ /* 0x000fe200078e020e */
[----:B------:R3:W2:Y:S03]  /*0700*/  LDG.E R16, desc[UR6][R20.64] ;  /* 0x0000000614107981 */ /* 0x0006a6000c1e1900 */
[C---:B------:R-:W-:Y:S02]  /*0710*/  IMAD.WIDE R22, R12.reuse, 0x4, R20 ;  /* 0x000000040c167825 */ /* 0x040fe400078e0214 */
[----:B------:R-:W2:Y:S04]  /*0720*/  LDG.E R24, desc[UR6][R24.64] ;  /* 0x0000000618187981 */ /* 0x000ea8000c1e1900 */
[----:B------:R-:W2:Y:S01]  /*0730*/  LDG.E R19, desc[UR6][R22.64] ;  /* 0x0000000616137981 */ /* 0x000ea2000c1e1900 */
[----:B------:R-:W-:-:S05]  /*0740*/  IMAD R27, R12, -0x5, R27 ;  /* 0xfffffffb0c1b7824 */ /* 0x000fca00078e021b */
[----:B------:R-:W-:Y:S01]  /*0750*/  IADD3 R29, PT, PT, R26, R27, R29 ;  /* 0x0000001b1a1d7210 */ /* 0x000fe20007ffe01d */
[----:B------:R-:W-:-:S06]  /*0760*/  IMAD.WIDE R26, R12, 0x4, R22 ;  /* 0x000000040c1a7825 */ /* 0x000fcc00078e0216 */
[----:B------:R-:W2:Y:S01]  /*0770*/  LDG.E R26, desc[UR6][R26.64] ;  /* 0x000000061a1a7981 */ /* 0x000ea2000c1e1900 */
[----:B----4-:R-:W-:Y:S01]  /*0780*/  FADD R5, R28, -R5 ;  /* 0x800000051c057221 */ /* 0x010fe20000000000 */
[----:B------:R-:W-:-:S04]  /*0790*/  IMAD.WIDE R28, R29, 0x4, R14 ;  /* 0x000000041d1c7825 */ /* 0x000fc800078e020e */
[----:B------:R-:W-:-:S04]  /*07a0*/  IMAD.WIDE R14, R0, 0x4, R14 ;  /* 0x00000004000e7825 */ /* 0x000fc800078e020e */
[----:B------:R-:W-:Y:S01]  /*07b0*/  FFMA R5, R5, UR11, RZ ;  /* 0x0000000b05057c23 */ /* 0x000fe200080000ff */
[----:B------:R-:W4:Y:S01]  /*07c0*/  LDG.E R29, desc[UR6][R28.64] ;  /* 0x000000061c1d7981 */ /* 0x000f22000c1e1900 */
[----:B---3--:R-:W-:-:S03]  /*07d0*/  FADD R20, R17, -R4 ;  /* 0x8000000411147221 */ /* 0x008fc60000000000 */
[----:B------:R-:W3:Y:S01]  /*07e0*/  LDG.E R23, desc[UR6][R14.64+0x10] ;  /* 0x000010060e177981 */ /* 0x000ee2000c1e1900 */
[----:B------:R-:W-:-:S03]  /*07f0*/  FFMA R5, R20, UR10, R5 ;  /* 0x0000000a14057c23 */ /* 0x000fc60008000005 */
[----:B------:R-:W3:Y:S01]  /*0800*/  LDG.E R4, desc[UR6][R14.64+-0xc] ;  /* 0xfffff4060e047981 */ /* 0x000ee2000c1e1900 */
[----:B--2---:R-:W-:Y:S01]  /*0810*/  FADD R18, R18, -R13 ;  /* 0x8000000d12127221 */ /* 0x004fe20000000000 */
[----:B------:R-:W-:Y:S02]  /*0820*/  IMAD.WIDE R12, R12, 0x4, R14 ;  /* 0x000000040c0c7825 */ /* 0x000fe400078e020e */
[----:B------:R-:W2:Y:S02]  /*0830*/  LDG.E R20, desc[UR6][R14.64+0xc] ;  /* 0x00000c060e147981 */ /* 0x000ea4000c1e1900 */
[----:B------:R-:W-:Y:S01]  /*0840*/  FADD R7, R7, -R16 ;  /* 0x8000001007077221 */ /* 0x000fe20000000000 */
[----:B------:R-:W-:Y:S01]  /*0850*/  IMAD.WIDE R16, R6, 0x4, R14 ;  /* 0x0000000406107825 */ /* 0x000fe200078e020e */
[----:B------:R-:W2:Y:S04]  /*0860*/  LDG.E R21, desc[UR6][R14.64+-0x8] ;  /* 0xfffff8060e157981 */ /* 0x000ea8000c1e1900 */
[----:B------:R-:W2:Y:S01]  /*0870*/  LDG.E R22, desc[UR6][R14.64+0x8] ;  /* 0x000008060e167981 */ /* 0x000ea2000c1e1900 */
[----:B------:R-:W-:-:S03]  /*0880*/  FADD R24, R24, -R19 ;  /* 0x8000001318187221 */ /* 0x000fc60000000000 */
[----:B------:R-:W2:Y:S04]  /*0890*/  LDG.E R19, desc[UR6][R14.64+-0x4] ;  /* 0xfffffc060e137981 */ /* 0x000ea8000c1e1900 */
[----:B------:R-:W2:Y:S04]  /*08a0*/  LDG.E R25, desc[UR6][R14.64] ;  /* 0x000000060e197981 */ /* 0x000ea8000c1e1900 */
[----:B------:R-:W2:Y:S04]  /*08b0*/  LDG.E R12, desc[UR6][R12.64] ;  /* 0x000000060c0c7981 */ /* 0x000ea8000c1e1900 */
[----:B------:R-:W2:Y:S04]  /*08c0*/  LDG.E R6, desc[UR6][R14.64+0x4] ;  /* 0x000004060e067981 */ /* 0x000ea8000c1e1900 */
[----:B------:R-:W2:Y:S01]  /*08d0*/  LDG.E R16, desc[UR6][R16.64] ;  /* 0x0000000610107981 */ /* 0x000ea2000c1e1900 */
[----:B------:R-:W-:-:S04]  /*08e0*/  FFMA R7, R7, UR11, RZ ;  /* 0x0000000b07077c23 */ /* 0x000fc800080000ff */
[----:B------:R-:W-:Y:S01]  /*08f0*/  FFMA R7, R24, UR10, R7 ;  /* 0x0000000a18077c23 */ /* 0x000fe20008000007 */
[----:B------:R-:W-:Y:S01]  /*0900*/  FFMA R5, R18, UR9, R5 ;  /* 0x0000000912057c23 */ /* 0x000fe20008000005 */
[----:B----4-:R-:W-:Y:S01]  /*0910*/  FADD R26, R29, -R26 ;  /* 0x8000001a1d1a7221 */ /* 0x010fe20000000000 */
[----:B---3--:R-:W-:-:S04]  /*0920*/  FADD R4, R23, -R4 ;  /* 0x8000000417047221 */ /* 0x008fc80000000000 */
[----:B------:R-:W-:Y:S01]  /*0930*/  FFMA R4, R4, UR11, RZ ;  /* 0x0000000b04047c23 */ /* 0x000fe200080000ff */
[----:B--2---:R-:W-:Y:S01]  /*0940*/  FADD R21, R20, -R21 ;  /* 0x8000001514157221 */ /* 0x004fe20000000000 */
[----:B------:R-:W-:-:S03]  /*0950*/  FFMA R7, R26, UR9, R7 ;  /* 0x000000091a077c23 */ /* 0x000fc60008000007 */
[----:B------:R-:W-:Y:S01]  /*0960*/  FFMA R4, R21, UR10, R4 ;  /* 0x0000000a15047c23 */ /* 0x000fe20008000004 */
[----:B------:R-:W-:-:S04]  /*0970*/  FADD R19, R22, -R19 ;  /* 0x8000001316137221 */ /* 0x000fc80000000000 */
[----:B------:R-:W-:Y:S01]  /*0980*/  FFMA R4, R19, UR9, R4 ;  /* 0x0000000913047c23 */ /* 0x000fe20008000004 */
[----:B------:R-:W-:Y:S01]  /*0990*/  FADD R12, -R25, R12 ;  /* 0x0000000c190c7221 */ /* 0x000fe20000000100 */
[----:B------:R-:W-:-:S03]  /*09a0*/  FADD R13, R6, -R25 ;  /* 0x80000019060d7221 */ /* 0x000fc60000000000 */
[----:B------:R-:W-:Y:S01]  /*09b0*/  FFMA R7, R12, UR8, R7 ;  /* 0x000000080c077c23 */ /* 0x000fe20008000007 */
[----:B------:R-:W-:Y:S01]  /*09c0*/  FADD R16, -R25, R16 ;  /* 0x0000001019107221 */ /* 0x000fe20000000100 */
[----:B------:R-:W-:-:S03]  /*09d0*/  FFMA R4, R13, UR8, R4 ;  /* 0x000000080d047c23 */ /* 0x000fc60008000004 */
[----:B------:R-:W-:Y:S01]  /*09e0*/  FFMA R5, R16, UR8, R5 ;  /* 0x0000000810057c23 */ /* 0x000fe20008000005 */
[----:B------:R-:W-:Y:S01]  /*09f0*/  FMUL R13, R7, UR4 ;  /* 0x00000004070d7c20 */ /* 0x000fe20008400000 */
[----:B------:R-:W-:Y:S02]  /*0a00*/  FMUL R14, R4, UR12 ;  /* 0x0000000c040e7c20 */ /* 0x000fe40008400000 */
[----:B------:R-:W-:-:S07]  /*0a10*/  FMUL R7, R5, UR13 ;  /* 0x0000000d05077c20 */ /* 0x000fce0008400000 */
.L_x_31:
[----:B------:R-:W-:Y:S05]  /*0a20*/  BSYNC.RECONVERGENT B0 ;  /* 0x0000000000007941 */ /* 0x000fea0003800200 */
.L_x_30:
[----:B-----5:R-:W-:Y:S01]  /*0a30*/  FFMA R3, R14, R2, R3 ;  /* 0x000000020e037223 */ /* 0x020fe20000000003 */
[C---:B------:R-:W-:Y:S01]  /*0a40*/  IMAD.WIDE R10, R0.reuse, 0x4, R10 ;  /* 0x00000004000a7825 */ /* 0x040fe200078e020a */
[----:B------:R-:W0:Y:S03]  /*0a50*/  LDC.64 R4, c[0x0][0x398] ;  /* 0x0000e600ff047b82 */ /* 0x000e260000000a00 */
[----:B------:R-:W-:Y:S04]  /*0a60*/  STG.E desc[UR6][R8.64], R3 ;  /* 0x0000000308007986 */ /* 0x000fe8000c101906 */
[----:B------:R-:W2:Y:S01]  /*0a70*/  LDG.E R6, desc[UR6][R10.64] ;  /* 0x000000060a067981 */ /* 0x000ea2000c1e1900 */
[----:B0-----:R-:W-:-:S04]  /*0a80*/  IMAD.WIDE R4, R0, 0x4, R4 ;  /* 0x0000000400047825 */ /* 0x001fc800078e0204 */
[----:B--2---:R-:W-:-:S05]  /*0a90*/  FFMA R7, R7, R2, R6 ;  /* 0x0000000207077223 */ /* 0x004fca0000000006 */
[----:B------:R-:W-:Y:S04]  /*0aa0*/  STG.E desc[UR6][R10.64], R7 ;  /* 0x000000070a007986 */ /* 0x000fe8000c101906 */
[----:B------:R-:W2:Y:S02]  /*0ab0*/  LDG.E R0, desc[UR6][R4.64] ;  /* 0x0000000604007981 */ /* 0x000ea4000c1e1900 */
[----:B--2---:R-:W-:-:S05]  /*0ac0*/  FFMA R13, R13, R2, R0 ;  /* 0x000000020d0d7223 */ /* 0x004fca0000000000 */
[----:B------:R-:W-:Y:S01]  /*0ad0*/  STG.E desc[UR6][R4.64], R13 ;  /* 0x0000000d04007986 */ /* 0x000fe2000c101906 */
[----:B------:R-:W-:Y:S05]  /*0ae0*/  EXIT ;  /* 0x000000000000794d */ /* 0x000fea0003800000 */
        .weak           $__internal_1_$__cuda_sm20_rcp_rn_f32_slowpath
        .type           $__internal_1_$__cuda_sm20_rcp_rn_f32_slowpath,@function
        .size           $__internal_1_$__cuda_sm20_rcp_rn_f32_slowpath,($__internal_2_$__cuda_sm3x_div_rn_noftz_f32_slowpath - $__internal_1_$__cuda_sm20_rcp_rn_f32_slowpath)
$__internal_1_$__cuda_sm20_rcp_rn_f32_slowpath:
[----:B------:R-:W0:Y:S02]  /*0af0*/  LDC R2, c[0x0][0x3b0] ;  /* 0x0000ec00ff027b82 */ /* 0x000e240000000800 */
[----:B0-----:R-:W-:-:S05]  /*0b00*/  IMAD.SHL.U32 R9, R2, 0x2, RZ ;  /* 0x0000000202097824 */ /* 0x001fca00078e00ff */
[----:B------:R-:W-:-:S04]  /*0b10*/  SHF.R.U32.HI R7, RZ, 0x18, R9 ;  /* 0x00000018ff077819 */ /* 0x000fc80000011609 */
[----:B------:R-:W-:-:S13]  /*0b20*/  ISETP.NE.U32.AND P0, PT, R7, RZ, PT ;  /* 0x000000ff0700720c */ /* 0x000fda0003f05070 */
[----:B------:R-:W-:Y:S05]  /*0b30*/  @P0 BRA `(.L_x_32) ;  /* 0x0000000000280947 */ /* 0x000fea0003800000 */
[----:B------:R-:W-:-:S13]  /*0b40*/  ISETP.NE.AND P0, PT, R9, RZ, PT ;  /* 0x000000ff0900720c */ /* 0x000fda0003f05270 */
[----:B------:R2:W3:Y:S01]  /*0b50*/  @!P0 MUFU.RCP R7, R2 ;  /* 0x0000000200078308 */ /* 0x0004e20000001000 */
[----:B------:R-:W-:Y:S05]  /*0b60*/  @!P0 BRA `(.L_x_33) ;  /* 0x0000000000a48947 */ /* 0x000fea0003800000 */
[----:B------:R-:W-:-:S04]  /*0b70*/  FFMA R9, R2, 1.84467440737095516160e+19, RZ ;  /* 0x5f80000002097823 */ /* 0x000fc800000000ff */
[----:B--2---:R-:W3:Y:S02]  /*0b80*/  MUFU.RCP R2, R9 ;  /* 0x0000000900027308 */ /* 0x004ee40000001000 */
[----:B---3--:R-:W-:-:S04]  /*0b90*/  FFMA R7, R9, R2, -1 ;  /* 0xbf80000009077423 */ /* 0x008fc80000000002 */
[----:B------:R-:W-:-:S04]  /*0ba0*/  FADD.FTZ R7, -R7, -RZ ;  /* 0x800000ff07077221 */ /* 0x000fc80000010100 */
[----:B------:R-:W-:-:S04]  /*0bb0*/  FFMA R2, R2, R7, R2 ;  /* 0x0000000702027223 */ /* 0x000fc80000000002 */
[----:B------:R-:W-:Y:S01]  /*0bc0*/  FFMA R7, R2, 1.84467440737095516160e+19, RZ ;  /* 0x5f80000002077823 */ /* 0x000fe200000000ff */
[----:B------:R-:W-:Y:S06]  /*0bd0*/  BRA `(.L_x_33) ;  /* 0x0000000000887947 */ /* 0x000fec0003800000 */
.L_x_32:
[----:B------:R-:W-:-:S04]  /*0be0*/  IADD3 R9, PT, PT, R7, -0xfd, RZ ;  /* 0xffffff0307097810 */ /* 0x000fc80007ffe0ff */
[----:B------:R-:W-:-:S13]  /*0bf0*/  ISETP.GT.U32.AND P0, PT, R9, 0x1, PT ;  /* 0x000000010900780c */ /* 0x000fda0003f04070 */
[----:B------:R-:W-:Y:S05]  /*0c00*/  @P0 BRA `(.L_x_34) ;  /* 0x0000000000780947 */ /* 0x000fea0003800000 */
[----:B------:R-:W-:Y:S01]  /*0c10*/  LOP3.LUT R10, R2, 0x7fffff, RZ, 0xc0, !PT ;  /* 0x007fffff020a7812 */ /* 0x000fe200078ec0ff */
[----:B------:R-:W-:Y:S01]  /*0c20*/  HFMA2 R14, -RZ, RZ, 0, 1.78813934326171875e-07 ;  /* 0x00000003ff0e7431 */ /* 0x000fe200000001ff */
[----:B------:R-:W-:Y:S02]  /*0c30*/  IADD3 R7, PT, PT, R7, -0xfc, RZ ;  /* 0xffffff0407077810 */ /* 0x000fe40007ffe0ff */
[----:B------:R-:W-:-:S04]  /*0c40*/  LOP3.LUT R10, R10, 0x3f800000, RZ, 0xfc, !PT ;  /* 0x3f8000000a0a7812 */ /* 0x000fc800078efcff */
[----:B------:R-:W0:Y:S01]  /*0c50*/  MUFU.RCP R11, R10 ;  /* 0x0000000a000b7308 */ /* 0x000e220000001000 */
[----:B------:R-:W-:Y:S01]  /*0c60*/  SHF.L.U32 R15, R14, R9, RZ ;  /* 0x000000090e0f7219 */ /* 0x000fe200000006ff */
[----:B0-----:R-:W-:-:S04]  /*0c70*/  FFMA R12, R10, R11, -1 ;  /* 0xbf8000000a0c7423 */ /* 0x001fc8000000000b */
[----:B------:R-:W-:-:S04]  /*0c80*/  FADD.FTZ R12, -R12, -RZ ;  /* 0x800000ff0c0c7221 */ /* 0x000fc80000010100 */
[CCC-:B------:R-:W-:Y:S01]  /*0c90*/  FFMA.RM R13, R11.reuse, R12.reuse, R11.reuse ;  /* 0x0000000c0b0d7223 */ /* 0x1c0fe2000000400b */
[----:B------:R-:W-:-:S04]  /*0ca0*/  FFMA.RP R12, R11, R12, R11 ;  /* 0x0000000c0b0c7223 */ /* 0x000fc8000000800b */
[C---:B------:R-:W-:Y:S02]  /*0cb0*/  LOP3.LUT R11, R13.reuse, 0x7fffff, RZ, 0xc0, !PT ;  /* 0x007fffff0d0b7812 */ /* 0x040fe400078ec0ff */
[----:B------:R-:W-:Y:S02]  /*0cc0*/  FSETP.NEU.FTZ.AND P0, PT, R13, R12, PT ;  /* 0x0000000c0d00720b */ /* 0x000fe40003f1d000 */
[----:B------:R-:W-:Y:S02]  /*0cd0*/  LOP3.LUT R12, R11, 0x800000, RZ, 0xfc, !PT ;  /* 0x008000000b0c7812 */ /* 0x000fe400078efcff */
[----:B------:R-:W-:Y:S02]  /*0ce0*/  SEL R11, RZ, 0xffffffff, !P0 ;  /* 0xffffffffff0b7807 */ /* 0x000fe40004000000 */
[----:B------:R-:W-:Y:S02]  /*0cf0*/  LOP3.LUT R10, R15, R12, RZ, 0xc0, !PT ;  /* 0x0000000c0f0a7212 */ /* 0x000fe400078ec0ff */
[----:B------:R-:W-:Y:S01]  /*0d00*/  SHF.R.U32.HI R7, RZ, R7, R12 ;  /* 0x00000007ff077219 */ /* 0x000fe2000001160c */
[----:B------:R-:W-:Y:S01]  /*0d10*/  IMAD.MOV R11, RZ, RZ, -R11 ;  /* 0x000000ffff0b7224 */ /* 0x000fe200078e0a0b */
[----:B------:R-:W-:-:S04]  /*0d20*/  SHF.R.U32.HI R10, RZ, R9, R10 ;  /* 0x00000009ff0a7219 */ /* 0x000fc8000001160a */
[----:B------:R-:W-:Y:S02]  /*0d30*/  LOP3.LUT P1, RZ, R11, R9, R12, 0xf8, !PT ;  /* 0x000000090bff7212 */ /* 0x000fe4000782f80c */
[C---:B------:R-:W-:Y:S02]  /*0d40*/  LOP3.LUT P0, RZ, R10.reuse, 0x1, RZ, 0xc0, !PT ;  /* 0x000000010aff7812 */ /* 0x040fe4000780c0ff */
[----:B------:R-:W-:-:S04]  /*0d50*/  LOP3.LUT P2, RZ, R10, 0x2, RZ, 0xc0, !PT ;  /* 0x000000020aff7812 */ /* 0x000fc8000784c0ff */
[----:B------:R-:W-:Y:S02]  /*0d60*/  PLOP3.LUT P0, PT, P0, P1, P2, 0xe0, 0x0 ;  /* 0x000000000000781c */ /* 0x000fe40000703c20 */
[----:B------:R-:W-:Y:S02]  /*0d70*/  LOP3.LUT P1, RZ, R2, 0x7fffff, RZ, 0xc0, !PT ;  /* 0x007fffff02ff7812 */ /* 0x000fe4000782c0ff */
[----:B------:R-:W-:-:S04]  /*0d80*/  SEL R9, RZ, 0x1, !P0 ;  /* 0x00000001ff097807 */ /* 0x000fc80004000000 */
[----:B------:R-:W-:-:S04]  /*0d90*/  IADD3 R9, PT, PT, -R9, RZ, RZ ;  /* 0x000000ff09097210 */ /* 0x000fc80007ffe1ff */
[----:B------:R-:W-:-:S13]  /*0da0*/  ISETP.GE.AND P0, PT, R9, RZ, PT ;  /* 0x000000ff0900720c */ /* 0x000fda0003f06270 */
[----:B------:R-:W-:-:S05]  /*0db0*/  @!P0 VIADD R7, R7, 0x1 ;  /* 0x0000000107078836 */ /* 0x000fca0000000000 */
[----:B------:R-:W-:-:S04]  /*0dc0*/  @!P1 SHF.L.U32 R7, R7, 0x1, RZ ;  /* 0x0000000107079819 */ /* 0x000fc800000006ff */
[----:B------:R-:W-:Y:S01]  /*0dd0*/  LOP3.LUT R7, R7, 0x80000000, R2, 0xf8, !PT ;  /* 0x8000000007077812 */ /* 0x000fe200078ef802 */
[----:B------:R-:W-:Y:S06]  /*0de0*/  BRA `(.L_x_33) ;  /* 0x0000000000047947 */ /* 0x000fec0003800000 */
.L_x_34:
[----:B------:R0:W1:Y:S02]  /*0df0*/  MUFU.RCP R7, R2 ;  /* 0x0000000200077308 */ /* 0x0000640000001000 */
.L_x_33:
[----:B------:R-:W-:-:S04]  /*0e00*/  MOV R9, 0x0 ;  /* 0x0000000000097802 */ /* 0x000fc80000000f00 */
[----:B0123--:R-:W-:Y:S05]  /*0e10*/  RET.REL.NODEC R8 `(_Z11grad3d_cpmlPfS_S_S_S_S_ffffiiii) ;  /* 0xfffffff008787950 */ /* 0x00ffea0003c3ffff */
        .weak           $__internal_2_$__cuda_sm3x_div_rn_noftz_f32_slowpath
        .type           $__internal_2_$__cuda_sm3x_div_rn_noftz_f32_slowpath,@function
        .size           $__internal_2_$__cuda_sm3x_div_rn_noftz_f32_slowpath,(.L_x_51 - $__internal_2_$__cuda_sm3x_div_rn_noftz_f32_slowpath)
$__internal_2_$__cuda_sm3x_div_rn_noftz_f32_slowpath:
[----:B------:R-:W0:Y:S01]  /*0e20*/  LDC R3, c[0x0][0x3bc] ;  /* 0x0000ef00ff037b82 */ /* 0x000e220000000800 */
[----:B------:R-:W-:Y:S01]  /*0e30*/  SHF.R.U32.HI R9, RZ, 0x17, R12 ;  /* 0x00000017ff097819 */ /* 0x000fe2000001160c */
[----:B------:R-:W1:Y:S01]  /*0e40*/  LDCU UR4, c[0x0][0x3bc] ;  /* 0x00007780ff0477ac */ /* 0x000e620008000800 */
[----:B------:R-:W-:Y:S02]  /*0e50*/  BSSY.RECONVERGENT B1, `(.L_x_35) ;  /* 0x0000064000017945 */ /* 0x000fe40003800200 */
[----:B------:R-:W-:-:S05]  /*0e60*/  LOP3.LUT R9, R9, 0xff, RZ, 0xc0, !PT ;  /* 0x000000ff09097812 */ /* 0x000fca00078ec0ff */
[----:B------:R-:W-:-:S05]  /*0e70*/  VIADD R14, R9, 0xffffffff ;  /* 0xffffffff090e7836 */ /* 0x000fca0000000000 */
[----:B------:R-:W-:Y:S02]  /*0e80*/  ISETP.GT.U32.AND P0, PT, R14, 0xfd, PT ;  /* 0x000000fd0e00780c */ /* 0x000fe40003f04070 */
[----:B-1----:R-:W-:Y:S02]  /*0e90*/  MOV R11, UR4 ;  /* 0x00000004000b7c02 */ /* 0x002fe40008000f00 */
[----:B0-----:R-:W-:-:S04]  /*0ea0*/  SHF.R.U32.HI R2, RZ, 0x17, R3 ;  /* 0x00000017ff027819 */ /* 0x001fc80000011603 */
[----:B------:R-:W-:-:S04]  /*0eb0*/  LOP3.LUT R10, R2, 0xff, RZ, 0xc0, !PT ;  /* 0x000000ff020a7812 */ /* 0x000fc800078ec0ff */
[----:B------:R-:W-:-:S04]  /*0ec0*/  IADD3 R13, PT, PT, R10, -0x1, RZ ;  /* 0xffffffff0a0d7810 */ /* 0x000fc80007ffe0ff */
[----:B------:R-:W-:-:S13]  /*0ed0*/  ISETP.GT.U32.OR P0, PT, R13, 0xfd, P0 ;  /* 0x000000fd0d00780c */ /* 0x000fda0000704470 */
[----:B------:R-:W-:Y:S01]  /*0ee0*/  @!P0 IMAD.MOV.U32 R7, RZ, RZ, RZ ;  /* 0x000000ffff078224 */ /* 0x000fe200078e00ff */
[----:B------:R-:W-:Y:S06]  /*0ef0*/  @!P0 BRA `(.L_x_36) ;  /* 0x0000000000608947 */ /* 0x000fec0003800000 */
[----:B------:R-:W-:Y:S02]  /*0f00*/  FSETP.GTU.FTZ.AND P0, PT, |R3|, +INF , PT ;  /* 0x7f8000000300780b */ /* 0x000fe40003f1c200 */
[----:B------:R-:W-:Y:S02]  /*0f10*/  FSETP.GTU.FTZ.AND P1, PT, |R12|, +INF , PT ;  /* 0x7f8000000c00780b */ /* 0x000fe40003f3c200 */
[----:B------:R-:W-:Y:S02]  /*0f20*/  MOV R2, R12 ;  /* 0x0000000c00027202 */ /* 0x000fe40000000f00 */
[----:B------:R-:W-:-:S13]  /*0f30*/  PLOP3.LUT P0, PT, P0, P1, PT, 0xf8, 0x8f ;  /* 0x00000000008f781c */ /* 0x000fda0000703f70 */
[----:B------:R-:W-:Y:S05]  /*0f40*/  @P0 BRA `(.L_x_37) ;  /* 0x00000004004c0947 */ /* 0x000fea0003800000 */
[----:B------:R-:W-:-:S13]  /*0f50*/  LOP3.LUT P0, RZ, R12, 0x7fffffff, R11, 0xc8, !PT ;  /* 0x7fffffff0cff7812 */ /* 0x000fda000780c80b */
[----:B------:R-:W-:Y:S05]  /*0f60*/  @!P0 BRA `(.L_x_38) ;  /* 0x00000004003c8947 */ /* 0x000fea0003800000 */
[C---:B------:R-:W-:Y:S02]  /*0f70*/  FSETP.NEU.FTZ.AND P2, PT, |R3|.reuse, +INF , PT ;  /* 0x7f8000000300780b */ /* 0x040fe40003f5d200 */
[----:B------:R-:W-:Y:S02]  /*0f80*/  FSETP.NEU.FTZ.AND P1, PT, |R2|, +INF , PT ;  /* 0x7f8000000200780b */ /* 0x000fe40003f3d200 */
[----:B------:R-:W-:-:S11]  /*0f90*/  FSETP.NEU.FTZ.AND P0, PT, |R3|, +INF , PT ;  /* 0x7f8000000300780b */ /* 0x000fd60003f1d200 */
[----:B------:R-:W-:Y:S05]  /*0fa0*/  @!P1 BRA !P2, `(.L_x_38) ;  /* 0x00000004002c9947 */ /* 0x000fea0005000000 */
[----:B------:R-:W-:-:S04]  /*0fb0*/  LOP3.LUT P2, RZ, R11, 0x7fffffff, RZ, 0xc0, !PT ;  /* 0x7fffffff0bff7812 */ /* 0x000fc8000784c0ff */
[----:B------:R-:W-:-:S13]  /*0fc0*/  PLOP3.LUT P1, PT, P1, P2, PT, 0x2f, 0xf2 ;  /* 0x0000000000f2781c */ /* 0x000fda0000f24577 */
[----:B------:R-:W-:Y:S05]  /*0fd0*/  @P1 BRA `(.L_x_39) ;  /* 0x0000000400181947 */ /* 0x000fea0003800000 */
[----:B------:R-:W-:-:S04]  /*0fe0*/  LOP3.LUT P1, RZ, R12, 0x7fffffff, RZ, 0xc0, !PT ;  /* 0x7fffffff0cff7812 */ /* 0x000fc8000782c0ff */
[----:B------:R-:W-:-:S13]  /*0ff0*/  PLOP3.LUT P0, PT, P0, P1, PT, 0x2f, 0xf2 ;  /* 0x0000000000f2781c */ /* 0x000fda0000702577 */
[----:B------:R-:W-:Y:S05]  /*1000*/  @P0 BRA `(.L_x_40) ;  /* 0x0000000400000947 */ /* 0x000fea0003800000 */
[----:B------:R-:W-:Y:S02]  /*1010*/  ISETP.GE.AND P0, PT, R13, RZ, PT ;  /* 0x000000ff0d00720c */ /* 0x000fe40003f06270 */
[----:B------:R-:W-:-:S11]  /*1020*/  ISETP.GE.AND P1, PT, R14, RZ, PT ;  /* 0x000000ff0e00720c */ /* 0x000fd60003f26270 */
[----:B------:R-:W-:Y:S01]  /*1030*/  @P0 MOV R7, RZ ;  /* 0x000000ff00070202 */ /* 0x000fe20000000f00 */
[----:B------:R-:W-:Y:S02]  /*1040*/  @!P0 IMAD.MOV.U32 R7, RZ, RZ, -0x40 ;  /* 0xffffffc0ff078424 */ /* 0x000fe400078e00ff */
[----:B------:R-:W-:Y:S01]  /*1050*/  @!P0 FFMA R11, R3, 1.84467440737095516160e+19, RZ ;  /* 0x5f800000030b8823 */ /* 0x000fe200000000ff */
[----:B------:R-:W-:Y:S02]  /*1060*/  @!P1 FFMA R12, R2, 1.84467440737095516160e+19, RZ ;  /* 0x5f800000020c9823 */ /* 0x000fe400000000ff */
[----:B------:R-:W-:-:S07]  /*1070*/  @!P1 IADD3 R7, PT, PT, R7, 0x40, RZ ;  /* 0x0000004007079810 */ /* 0x000fce0007ffe0ff */
.L_x_36:
[----:B------:R-:W-:Y:S01]  /*1080*/  LEA R3, R9, 0xc0800000, 0x17 ;  /* 0xc080000009037811 */ /* 0x000fe200078eb8ff */
[----:B------:R-:W-:Y:S01]  /*1090*/  VIADD R10, R10, 0xffffff81 ;  /* 0xffffff810a0a7836 */ /* 0x000fe20000000000 */
[----:B------:R-:W-:Y:S02]  /*10a0*/  BSSY.RECONVERGENT B2, `(.L_x_41) ;  /* 0x0000035000027945 */ /* 0x000fe40003800200 */
[----:B------:R-:W-:Y:S01]  /*10b0*/  IADD3 R3, PT, PT, -R3, R12, RZ ;  /* 0x0000000c03037210 */ /* 0x000fe20007ffe1ff */
[C---:B------:R-:W-:Y:S01]  /*10c0*/  IMAD R2, R10.reuse, -0x800000, R11 ;  /* 0xff8000000a027824 */ /* 0x040fe200078e020b */
[----:B------:R-:W-:Y:S02]  /*10d0*/  IADD3 R10, PT, PT, R10, 0x7f, -R9 ;  /* 0x0000007f0a0a7810 */ /* 0x000fe40007ffe809 */
[----:B------:R-:W0:Y:S01]  /*10e0*/  MUFU.RCP R12, R3 ;  /* 0x00000003000c7308 */ /* 0x000e220000001000 */
[----:B------:R-:W-:Y:S01]  /*10f0*/  FADD.FTZ R13, -R3, -RZ ;  /* 0x800000ff030d7221 */ /* 0x000fe20000010100 */
[----:B------:R-:W-:-:S03]  /*1100*/  IADD3 R10, PT, PT, R10, R7, RZ ;  /* 0x000000070a0a7210 */ /* 0x000fc60007ffe0ff */
[----:B0-----:R-:W-:-:S04]  /*1110*/  FFMA R15, R12, R13, 1 ;  /* 0x3f8000000c0f7423 */ /* 0x001fc8000000000d */
[----:B------:R-:W-:-:S04]  /*1120*/  FFMA R14, R12, R15, R12 ;  /* 0x0000000f0c0e7223 */ /* 0x000fc8000000000c */
[----:B------:R-:W-:-:S04]  /*1130*/  FFMA R11, R2, R14, RZ ;  /* 0x0000000e020b7223 */ /* 0x000fc800000000ff */
[----:B------:R-:W-:-:S04]  /*1140*/  FFMA R12, R13, R11, R2 ;  /* 0x0000000b0d0c7223 */ /* 0x000fc80000000002 */
[----:B------:R-:W-:-:S04]  /*1150*/  FFMA R11, R14, R12, R11 ;  /* 0x0000000c0e0b7223 */ /* 0x000fc8000000000b */
[----:B------:R-:W-:-:S04]  /*1160*/  FFMA R12, R13, R11, R2 ;  /* 0x0000000b0d0c7223 */ /* 0x000fc80000000002 */
[----:B------:R-:W-:-:S05]  /*1170*/  FFMA R2, R14, R12, R11 ;  /* 0x0000000c0e027223 */ /* 0x000fca000000000b */
[----:B------:R-:W-:-:S04]  /*1180*/  SHF.R.U32.HI R3, RZ, 0x17, R2 ;  /* 0x00000017ff037819 */ /* 0x000fc80000011602 */
[----:B------:R-:W-:-:S04]  /*1190*/  LOP3.LUT R3, R3, 0xff, RZ, 0xc0, !PT ;  /* 0x000000ff03037812 */ /* 0x000fc800078ec0ff */
[----:B------:R-:W-:-:S05]  /*11a0*/  IADD3 R9, PT, PT, R3, R10, RZ ;  /* 0x0000000a03097210 */ /* 0x000fca0007ffe0ff */
[----:B------:R-:W-:-:S05]  /*11b0*/  VIADD R3, R9, 0xffffffff ;  /* 0xffffffff09037836 */ /* 0x000fca0000000000 */
[----:B------:R-:W-:-:S13]  /*11c0*/  ISETP.GE.U32.AND P0, PT, R3, 0xfe, PT ;  /* 0x000000fe0300780c */ /* 0x000fda0003f06070 */
[----:B------:R-:W-:Y:S05]  /*11d0*/  @!P0 BRA `(.L_x_42) ;  /* 0x0000000000808947 */ /* 0x000fea0003800000 */
[----:B------:R-:W-:-:S13]  /*11e0*/  ISETP.GT.AND P0, PT, R9, 0xfe, PT ;  /* 0x000000fe0900780c */ /* 0x000fda0003f04270 */
[----:B------:R-:W-:Y:S05]  /*11f0*/  @P0 BRA `(.L_x_43) ;  /* 0x00000000006c0947 */ /* 0x000fea0003800000 */
[----:B------:R-:W-:-:S13]  /*1200*/  ISETP.GE.AND P0, PT, R9, 0x1, PT ;  /* 0x000000010900780c */ /* 0x000fda0003f06270 */
[----:B------:R-:W-:Y:S05]  /*1210*/  @P0 BRA `(.L_x_44) ;  /* 0x0000000000740947 */ /* 0x000fea0003800000 */
[----:B------:R-:W-:Y:S02]  /*1220*/  ISETP.GE.AND P0, PT, R9, -0x18, PT ;  /* 0xffffffe80900780c */ /* 0x000fe40003f06270 */
[----:B------:R-:W-:-:S11]  /*1230*/  LOP3.LUT R2, R2, 0x80000000, RZ, 0xc0, !PT ;  /* 0x8000000002027812 */ /* 0x000fd600078ec0ff */
[----:B------:R-:W-:Y:S05]  /*1240*/  @!P0 BRA `(.L_x_44) ;  /* 0x0000000000688947 */ /* 0x000fea0003800000 */
[CCC-:B------:R-:W-:Y:S01]  /*1250*/  FFMA.RZ R3, R14.reuse, R12.reuse, R11.reuse ;  /* 0x0000000c0e037223 */ /* 0x1c0fe2000000c00b */
[CCC-:B------:R-:W-:Y:S01]  /*1260*/  FFMA.RM R10, R14.reuse, R12.reuse, R11.reuse ;  /* 0x0000000c0e0a7223 */ /* 0x1c0fe2000000400b */
[C---:B------:R-:W-:Y:S02]  /*1270*/  ISETP.NE.AND P2, PT, R9.reuse, RZ, PT ;  /* 0x000000ff0900720c */ /* 0x040fe40003f45270 */
[----:B------:R-:W-:Y:S02]  /*1280*/  ISETP.NE.AND P1, PT, R9, RZ, PT ;  /* 0x000000ff0900720c */ /* 0x000fe40003f25270 */
[----:B------:R-:W-:Y:S01]  /*1290*/  LOP3.LUT R7, R3, 0x7fffff, RZ, 0xc0, !PT ;  /* 0x007fffff03077812 */ /* 0x000fe200078ec0ff */
[----:B------:R-:W-:Y:S01]  /*12a0*/  FFMA.RP R3, R14, R12, R11 ;  /* 0x0000000c0e037223 */ /* 0x000fe2000000800b */
[----:B------:R-:W-:Y:S02]  /*12b0*/  IADD3 R12, PT, PT, R9, 0x20, RZ ;  /* 0x00000020090c7810 */ /* 0x000fe40007ffe0ff */
[----:B------:R-:W-:-:S02]  /*12c0*/  LOP3.LUT R7, R7, 0x800000, RZ, 0xfc, !PT ;  /* 0x0080000007077812 */ /* 0x000fc400078efcff */
[----:B------:R-:W-:Y:S02]  /*12d0*/  IADD3 R9, PT, PT, -R9, RZ, RZ ;  /* 0x000000ff09097210 */ /* 0x000fe40007ffe1ff */
[----:B------:R-:W-:Y:S02]  /*12e0*/  SHF.L.U32 R12, R7, R12, RZ ;  /* 0x0000000c070c7219 */ /* 0x000fe400000006ff */
[----:B------:R-:W-:Y:S02]  /*12f0*/  FSETP.NEU.FTZ.AND P0, PT, R3, R10, PT ;  /* 0x0000000a0300720b */ /* 0x000fe40003f1d000 */
[----:B------:R-:W-:Y:S02]  /*1300*/  SEL R10, R9, RZ, P2 ;  /* 0x000000ff090a7207 */ /* 0x000fe40001000000 */
[----:B------:R-:W-:Y:S02]  /*1310*/  ISETP.NE.AND P1, PT, R12, RZ, P1 ;  /* 0x000000ff0c00720c */ /* 0x000fe40000f25270 */
[----:B------:R-:W-:-:S02]  /*1320*/  SHF.R.U32.HI R10, RZ, R10, R7 ;  /* 0x0000000aff0a7219 */ /* 0x000fc40000011607 */
[----:B------:R-:W-:Y:S02]  /*1330*/  PLOP3.LUT P0, PT, P0, P1, PT, 0xf8, 0x8f ;  /* 0x00000000008f781c */ /* 0x000fe40000703f70 */
[----:B------:R-:W-:Y:S02]  /*1340*/  SHF.R.U32.HI R12, RZ, 0x1, R10 ;  /* 0x00000001ff0c7819 */ /* 0x000fe4000001160a */
[----:B------:R-:W-:-:S04]  /*1350*/  SEL R3, RZ, 0x1, !P0 ;  /* 0x00000001ff037807 */ /* 0x000fc80004000000 */
[----:B------:R-:W-:-:S04]  /*1360*/  LOP3.LUT R3, R3, 0x1, R12, 0xf8, !PT ;  /* 0x0000000103037812 */ /* 0x000fc800078ef80c */
[----:B------:R-:W-:-:S05]  /*1370*/  LOP3.LUT R3, R3, R10, RZ, 0xc0, !PT ;  /* 0x0000000a03037212 */ /* 0x000fca00078ec0ff */
[----:B------:R-:W-:-:S05]  /*1380*/  IMAD.IADD R3, R12, 0x1, R3 ;  /* 0x000000010c037824 */ /* 0x000fca00078e0203 */
[----:B------:R-:W-:Y:S01]  /*1390*/  LOP3.LUT R2, R3, R2, RZ, 0xfc, !PT ;  /* 0x0000000203027212 */ /* 0x000fe200078efcff */
[----:B------:R-:W-:Y:S06]  /*13a0*/  BRA `(.L_x_44) ;  /* 0x0000000000107947 */ /* 0x000fec0003800000 */
.L_x_43:
[----:B------:R-:W-:-:S04]  /*13b0*/  LOP3.LUT R2, R2, 0x80000000, RZ, 0xc0, !PT ;  /* 0x8000000002027812 */ /* 0x000fc800078ec0ff */
[----:B------:R-:W-:Y:S01]  /*13c0*/  LOP3.LUT R2, R2, 0x7f800000, RZ, 0xfc, !PT ;  /* 0x7f80000002027812 */ /* 0x000fe200078efcff */
[----:B------:R-:W-:Y:S06]  /*13d0*/  BRA `(.L_x_44) ;  /* 0x0000000000047947 */ /* 0x000fec0003800000 */
.L_x_42:
[----:B------:R-:W-:-:S07]  /*13e0*/  LEA R2, R10, R2, 0x17 ;  /* 0x000000020a027211 */ /* 0x000fce00078eb8ff */
.L_x_44:
[----:B------:R-:W-:Y:S05]  /*13f0*/  BSYNC.RECONVERGENT B2 ;  /* 0x0000000000027941 */ /* 0x000fea0003800200 */
.L_x_41:
[----:B------:R-:W-:Y:S05]  /*1400*/  BRA `(.L_x_45) ;  /* 0x0000000000207947 */ /* 0x000fea0003800000 */
.L_x_40:
[----:B------:R-:W-:-:S04]  /*1410*/  LOP3.LUT R2, R12, 0x80000000, R11, 0x48, !PT ;  /* 0x800000000c027812 */ /* 0x000fc800078e480b */
[----:B------:R-:W-:Y:S01]  /*1420*/  LOP3.LUT R2, R2, 0x7f800000, RZ, 0xfc, !PT ;  /* 0x7f80000002027812 */ /* 0x000fe200078efcff */
[----:B------:R-:W-:Y:S06]  /*1430*/  BRA `(.L_x_45) ;  /* 0x0000000000147947 */ /* 0x000fec0003800000 */
.L_x_39:
[----:B------:R-:W-:Y:S01]  /*1440*/  LOP3.LUT R2, R12, 0x80000000, R11, 0x48, !PT ;  /* 0x800000000c027812 */ /* 0x000fe200078e480b */
[----:B------:R-:W-:Y:S06]  /*1450*/  BRA `(.L_x_45) ;  /* 0x00000000000c7947 */ /* 0x000fec0003800000 */
.L_x_38:
[----:B------:R-:W0:Y:S01]  /*1460*/  MUFU.RSQ R2, -QNAN ;  /* 0xffc0000000027908 */ /* 0x000e220000001400 */
[----:B------:R-:W-:Y:S05]  /*1470*/  BRA `(.L_x_45) ;  /* 0x0000000000047947 */ /* 0x000fea0003800000 */
.L_x_37:
[----:B------:R-:W-:-:S07]  /*1480*/  FADD.FTZ R2, R2, R3 ;  /* 0x0000000302027221 */ /* 0x000fce0000010000 */
.L_x_45:
[----:B------:R-:W-:Y:S05]  /*1490*/  BSYNC.RECONVERGENT B1 ;  /* 0x0000000000017941 */ /* 0x000fea0003800200 */
.L_x_35:
[----:B------:R-:W-:-:S04]  /*14a0*/  HFMA2 R9, -RZ, RZ, 0, 0 ;  /* 0x00000000ff097431 */ /* 0x000fc800000001ff */
[----:B0-----:R-:W-:Y:S05]  /*14b0*/  RET.REL.NODEC R8 `(_Z11grad3d_cpmlPfS_S_S_S_S_ffffiiii) ;  /* 0xffffffe808d07950 */ /* 0x001fea0003c3ffff */
.L_x_46:
        /* <DEDUP_REMOVED lines=12> */
.L_x_51:


//--------------------- .text._Z15lint3d_bell_gpuPfS_S_S_S_S_S_S_S_S_S_PiS0_S0_iiiiiii --------------------------
	.section	.text._Z15lint3d_bell_gpuPfS_S_S_S_S_S_S_S_S_S_PiS0_S0_iiiiiii,"ax",@progbits
	.align	128
        .global         _Z15lint3d_bell_gpuPfS_S_S_S_S_S_S_S_S_S_PiS0_S0_iiiiiii
        .type           _Z15lint3d_bell_gpuPfS_S_S_S_S_S_S_S_S_S_PiS0_S0_iiiiiii,@function
        .size           _Z15lint3d_bell_gpuPfS_S_S_S_S_S_S_S_S_S_PiS0_S0_iiiiiii,(.L_x_57 - _Z15lint3d_bell_gpuPfS_S_S_S_S_S_S_S_S_S_PiS0_S0_iiiiiii)
        .other          _Z15lint3d_bell_gpuPfS_S_S_S_S_S_S_S_S_S_PiS0_S0_iiiiiii,@"STO_CUDA_ENTRY STV_DEFAULT"
_Z15lint3d_bell_gpuPfS_S_S_S_S_S_S_S_S_S_PiS0_S0_iiiiiii:
.text._Z15lint3d_bell_gpuPfS_S_S_S_S_S_S_S_S_S_PiS0_S0_iiiiiii:
[----:B------:R-:W-:Y:S01]  /*0000*/  LDC R1, c[0x0][0x37c] ;  /* 0x0000df00ff017b82 */ /* 0x000fe20000000800 */
[----:B------:R-:W0:Y:S07]  /*0010*/  S2R R27, SR_TID.Y ;  /* 0x00000000001b7919 */ /* 0x000e2e0000002200 */
[----:B------:R-:W1:Y:S01]  /*0020*/  LDC.64 R6, c[0x0][0x400] ;  /* 0x00010000ff067b82 */ /* 0x000e620000000a00 */
[----:B------:R-:W2:Y:S01]  /*0030*/  LDCU.64 UR4, c[0x0][0x358] ;  /* 0x00006b00ff0477ac */ /* 0x000ea20008000a00 */
[----:B------:R-:W3:Y:S01]  /*0040*/  S2R R13, SR_CTAID.X ;  /* 0x00000000000d7919 */ /* 0x000ee20000002500 */
[----:B------:R-:W4:Y:S01]  /*0050*/  LDCU UR6, c[0x0][0x408] ;  /* 0x00008100ff0677ac */ /* 0x000f220008000800 */
[----:B------:R-:W5:Y:S04]  /*0060*/  S2R R19, SR_TID.Z ;  /* 0x0000000000137919 */ /* 0x000f680000002300 */
[----:B------:R-:W3:Y:S01]  /*0070*/  LDC.64 R16, c[0x0][0x3e0] ;  /* 0x0000f800ff107b82 */ /* 0x000ee20000000a00 */
[----:B------:R-:W4:Y:S07]  /*0080*/  S2R R21, SR_TID.X ;  /* 0x0000000000157919 */ /* 0x000f2e0000002100 */
[----:B------:R-:W2:Y:S08]  /*0090*/  LDC.64 R24, c[0x0][0x3d8] ;  /* 0x0000f600ff187b82 */ /* 0x000eb00000000a00 */
[----:B------:R-:W4:Y:S01]  /*00a0*/  LDC.64 R22, c[0x0][0x3f0] ;  /* 0x0000fc00ff167b82 */ /* 0x000f220000000a00 */
[----:B-1----:R-:W-:-:S05]  /*00b0*/  SHF.L.U32 R0, R6, 0x1, RZ ;  /* 0x0000000106007819 */ /* 0x002fca00000006ff */
[----:B0-----:R-:W-:Y:S02]  /*00c0*/  IMAD R12, R0, R27, R27 ;  /* 0x0000001b000c7224 */ /* 0x001fe400078e021b */
[----:B------:R-:W4:Y:S01]  /*00d0*/  LDC.64 R14, c[0x0][0x3f8] ;  /* 0x0000fe00ff0e7b82 */ /* 0x000f220000000a00 */
[----:B---3--:R-:W-:Y:S02]  /*00e0*/  IMAD.WIDE.U32 R16, R13, 0x4, R16 ;  /* 0x000000040d107825 */ /* 0x008fe400078e0010 */
[----:B-----5:R-:W-:-:S05]  /*00f0*/  IADD3 R29, PT, PT, R12, R19, RZ ;  /* 0x000000130c1d7210 */ /* 0x020fca0007ffe0ff */
[----:B------:R-:W0:Y:S01]  /*0100*/  LDC.64 R10, c[0x0][0x3e8] ;  /* 0x0000fa00ff0a7b82 */ /* 0x000e220000000a00 */
[----:B--2---:R-:W-:Y:S01]  /*0110*/  IMAD.WIDE.U32 R24, R13, 0x4, R24 ;  /* 0x000000040d187825 */ /* 0x004fe200078e0018 */
[----:B------:R-:W2:Y:S06]  /*0120*/  LDG.E R16, desc[UR4][R16.64] ;  /* 0x0000000410107981 */ /* 0x000eac000c1e1900 */
[----:B------:R-:W1:Y:S08]  /*0130*/  LDC.64 R8, c[0x0][0x388] ;  /* 0x0000e200ff087b82 */ /* 0x000e700000000a00 */
[----:B------:R-:W3:Y:S08]  /*0140*/  LDC.64 R4, c[0x0][0x3d0] ;  /* 0x0000f400ff047b82 */ /* 0x000ef00000000a00 */
[----:B------:R-:W5:Y:S01]  /*0150*/  LDC.64 R2, c[0x0][0x390] ;  /* 0x0000e400ff027b82 */ /* 0x000f620000000a00 */
[----:B------:R-:W-:-:S02]  /*0160*/  IMAD R12, R0, R29, R29 ;  /* 0x0000001d000c7224 */ /* 0x000fc400078e021d */
[----:B----4-:R-:W-:Y:S01]  /*0170*/  IMAD R15, R23, R22, R15 ;  /* 0x00000016170f7224 */ /* 0x010fe200078e020f */
[----:B------:R-:W4:Y:S01]  /*0180*/  LDG.E R0, desc[UR4][R24.64] ;  /* 0x0000000418007981 */ /* 0x000f22000c1e1900 */
[----:B0-----:R-:W-:Y:S01]  /*0190*/  IMAD.WIDE.U32 R10, R13, 0x4, R10 ;  /* 0x000000040d0a7825 */ /* 0x001fe200078e000a */
[----:B------:R-:W-:-:S03]  /*01a0*/  IADD3 R23, PT, PT, R12, R21, RZ ;  /* 0x000000150c177210 */ /* 0x000fc60007ffe0ff */
[----:B------:R-:W-:Y:S02]  /*01b0*/  IMAD R15, R15, R14, R13 ;  /* 0x0000000e0f0f7224 */ /* 0x000fe400078e020d */
[----:B------:R-:W4:Y:S02]  /*01c0*/  LDG.E R10, desc[UR4][R10.64] ;  /* 0x000000040a0a7981 */ /* 0x000f24000c1e1900 */
[----:B-1----:R-:W-:Y:S02]  /*01d0*/  IMAD.WIDE R14, R15, 0x4, R8 ;  /* 0x000000040f0e7825 */ /* 0x002fe400078e0208 */
[----:B------:R-:W0:Y:S02]  /*01e0*/  LDC.64 R8, c[0x0][0x398] ;  /* 0x0000e600ff087b82 */ /* 0x000e240000000a00 */
[----:B---3--:R-:W-:Y:S02]  /*01f0*/  IMAD.WIDE R22, R23, 0x4, R4 ;  /* 0x0000000417167825 */ /* 0x008fe400078e0204 */
[----:B------:R-:W3:Y:S04]  /*0200*/  LDG.E R14, desc[UR4][R14.64] ;  /* 0x000000040e0e7981 */ /* 0x000ee8000c1e1900 */
[----:B------:R-:W3:Y:S01]  /*0210*/  LDG.E R23, desc[UR4][R22.64] ;  /* 0x0000000416177981 */ /* 0x000ee2000c1e1900 */
[----:B-----5:R-:W-:Y:S01]  /*0220*/  IMAD.WIDE.U32 R28, R13, 0x4, R2 ;  /* 0x000000040d1c7825 */ /* 0x020fe200078e0002 */
[----:B------:R-:W1:Y:S05]  /*0230*/  LDC.64 R4, c[0x0][0x380] ;  /* 0x0000e000ff047b82 */ /* 0x000e6a0000000a00 */
[----:B------:R-:W5:Y:S01]  /*0240*/  LDG.E R29, desc[UR4][R28.64] ;  /* 0x000000041c1d7981 */ /* 0x000f62000c1e1900 */
[----:B------:R-:W-:Y:S01]  /*0250*/  IMAD R2, R7, UR6, RZ ;  /* 0x0000000607027c24 */ /* 0x000fe2000f8e02ff */
[----:B--2---:R-:W-:-:S02]  /*0260*/  IADD3 R27, PT, PT, R27, -R6, R16 ;  /* 0x800000061b1b7210 */ /* 0x004fc40007ffe010 */
[----:B------:R-:W2:Y:S03]  /*0270*/  LDC.64 R16, c[0x0][0x3a8] ;  /* 0x0000ea00ff107b82 */ /* 0x000ea60000000a00 */
[----:B------:R-:W-:Y:S01]  /*0280*/  IMAD R27, R27, R2, RZ ;  /* 0x000000021b1b7224 */ /* 0x000fe200078e02ff */
[----:B----4-:R-:W-:-:S05]  /*0290*/  IADD3 R0, PT, PT, R19, -R6, R0 ;  /* 0x8000000613007210 */ /* 0x010fca0007ffe000 */
[----:B------:R-:W-:Y:S01]  /*02a0*/  IMAD R27, R0, R7, R27 ;  /* 0x00000007001b7224 */ /* 0x000fe200078e021b */
[----:B------:R-:W-:-:S04]  /*02b0*/  IADD3 R10, PT, PT, R21, -R6, R10 ;  /* 0x80000006150a7210 */ /* 0x000fc80007ffe00a */
[----:B------:R-:W-:Y:S01]  /*02c0*/  IADD3 R27, PT, PT, R10, R27, RZ ;  /* 0x0000001b0a1b7210 */ /* 0x000fe20007ffe0ff */
[----:B0-----:R-:W-:-:S04]  /*02d0*/  IMAD.WIDE.U32 R10, R13, 0x4, R8 ;  /* 0x000000040d0a7825 */ /* 0x001fc800078e0008 */
[----:B---3--:R-:W-:Y:S01]  /*02e0*/  FMUL R0, R14, R23 ;  /* 0x000000170e007220 */ /* 0x008fe20000400000 */
[----:B-1----:R-:W-:Y:S01]  /*02f0*/  IMAD.WIDE R4, R27, 0x4, R4 ;  /* 0x000000041b047825 */ /* 0x002fe200078e0204 */
[----:B------:R-:W0:Y:S03]  /*0300*/  LDC.64 R14, c[0x0][0x3a0] ;  /* 0x0000e800ff0e7b82 */ /* 0x000e260000000a00 */
[----:B-----5:R-:W-:-:S05]  /*0310*/  FMUL R29, R0, R29 ;  /* 0x0000001d001d7220 */ /* 0x020fca0000400000 */
[----:B------:R-:W-:Y:S04]  /*0320*/  REDG.E.ADD.F32.FTZ.RN.STRONG.GPU desc[UR4][R4.64], R29 ;  /* 0x0000001d040079a6 */ /* 0x000fe8000c12f304 */
[----:B------:R-:W3:Y:S01]  /*0330*/  LDG.E R11, desc[UR4][R10.64] ;  /* 0x000000040a0b7981 */ /* 0x000ee2000c1e1900 */
[----:B------:R-:W-:-:S04]  /*0340*/  IMAD.WIDE R8, R7, 0x4, R4 ;  /* 0x0000000407087825 */ /* 0x000fc800078e0204 */
[----:B0-----:R-:W-:-:S04]  /*0350*/  IMAD.WIDE.U32 R14, R13, 0x4, R14 ;  /* 0x000000040d0e7825 */ /* 0x001fc800078e000e */
[C---:B---3--:R-:W-:Y:S01]  /*0360*/  FMUL R3, R0.reuse, R11 ;  /* 0x0000000b00037220 */ /* 0x048fe20000400000 */
[C---:B--2---:R-:W-:Y:S01]  /*0370*/  IMAD.WIDE.U32 R16, R13.reuse, 0x4, R16 ;  /* 0x000000040d107825 */ /* 0x044fe200078e0010 */
[----:B------:R-:W0:Y:S03]  /*0380*/  LDC.64 R10, c[0x0][0x3b0] ;  /* 0x0000ec00ff0a7b82 */ /* 0x000e260000000a00 */
[----:B------:R1:W-:Y:S04]  /*0390*/  REDG.E.ADD.F32.FTZ.RN.STRONG.GPU desc[UR4][R8.64], R3 ;  /* 0x00000003080079a6 */ /* 0x0003e8000c12f304 */
[----:B------:R-:W2:Y:S02]  /*03a0*/  LDG.E R15, desc[UR4][R14.64] ;  /* 0x000000040e0f7981 */ /* 0x000ea4000c1e1900 */
[C---:B--2---:R-:W-:Y:S01]  /*03b0*/  FMUL R19, R0.reuse, R15 ;  /* 0x0000000f00137220 */ /* 0x044fe20000400000 */
[C---:B0-----:R-:W-:Y:S01]  /*03c0*/  IMAD.WIDE.U32 R10, R13.reuse, 0x4, R10 ;  /* 0x000000040d0a7825 */ /* 0x041fe200078e000a */
[----:B------:R-:W0:Y:S03]  /*03d0*/  LDC.64 R14, c[0x0][0x3b8] ;  /* 0x0000ee00ff0e7b82 */ /* 0x000e260000000a00 */
[----:B------:R2:W-:Y:S04]  /*03e0*/  REDG.E.ADD.F32.FTZ.RN.STRONG.GPU desc[UR4][R4.64+0x4], R19 ;  /* 0x00000413040079a6 */ /* 0x0005e8000c12f304 */
[----:B------:R-:W3:Y:S02]  /*03f0*/  LDG.E R17, desc[UR4][R16.64] ;  /* 0x0000000410117981 */ /* 0x000ee4000c1e1900 */
[----:B---3--:R-:W-:Y:S01]  /*0400*/  FMUL R21, R0, R17 ;  /* 0x0000001100157220 */ /* 0x008fe20000400000 */
[----:B-1----:R-:W-:Y:S01]  /*0410*/  IMAD.WIDE R2, R2, 0x4, R4 ;  /* 0x0000000402027825 */ /* 0x002fe200078e0204 */
[----:B------:R-:W1:Y:S03]  /*0420*/  LDC.64 R16, c[0x0][0x3c0] ;  /* 0x0000f000ff107b82 */ /* 0x000e660000000a00 */
[----:B------:R3:W-:Y:S04]  /*0430*/  REDG.E.ADD.F32.FTZ.RN.STRONG.GPU desc[UR4][R8.64+0x4], R21 ;  /* 0x00000415080079a6 */ /* 0x0007e8000c12f304 */
[----:B------:R-:W4:Y:S01]  /*0440*/  LDG.E R11, desc[UR4][R10.64] ;  /* 0x000000040a0b7981 */ /* 0x000f22000c1e1900 */
[----:B0-----:R-:W-:-:S04]  /*0450*/  IMAD.WIDE.U32 R14, R13, 0x4, R14 ;  /* 0x000000040d0e7825 */ /* 0x001fc800078e000e */
[----:B--2---:R-:W-:Y:S01]  /*0460*/  IMAD.WIDE R4, R7, 0x4, R2 ;  /* 0x0000000407047825 */ /* 0x004fe200078e0202 */
[----:B---3--:R-:W0:Y:S03]  /*0470*/  LDC.64 R8, c[0x0][0x3c8] ;  /* 0x0000f200ff087b82 */ /* 0x008e260000000a00 */
[----:B----4-:R-:W-:-:S05]  /*0480*/  FMUL R23, R0, R11 ;  /* 0x0000000b00177220 */ /* 0x010fca0000400000 */
[----:B------:R-:W-:Y:S04]  /*0490*/  REDG.E.ADD.F32.FTZ.RN.STRONG.GPU desc[UR4][R2.64], R23 ;  /* 0x00000017020079a6 */ /* 0x000fe8000c12f304 */
[----:B------:R-:W2:Y:S01]  /*04a0*/  LDG.E R15, desc[UR4][R14.64] ;  /* 0x000000040e0f7981 */ /* 0x000ea2000c1e1900 */
[----:B-1----:R-:W-:-:S04]  /*04b0*/  IMAD.WIDE.U32 R6, R13, 0x4, R16 ;  /* 0x000000040d067825 */ /* 0x002fc800078e0010 */
[----:B--2---:R-:W-:-:S05]  /*04c0*/  FMUL R19, R0, R15 ;  /* 0x0000000f00137220 */ /* 0x004fca0000400000 */
[----:B------:R-:W-:Y:S04]  /*04d0*/  REDG.E.ADD.F32.FTZ.RN.STRONG.GPU desc[UR4][R4.64], R19 ;  /* 0x00000013040079a6 */ /* 0x000fe8000c12f304 */
[----:B------:R-:W2:Y:S01]  /*04e0*/  LDG.E R7, desc[UR4][R6.64] ;  /* 0x0000000406077981 */ /* 0x000ea2000c1e1900 */
[----:B0-----:R-:W-:-:S04]  /*04f0*/  IMAD.WIDE.U32 R8, R13, 0x4, R8 ;  /* 0x000000040d087825 */ /* 0x001fc800078e0008 */
[----:B--2---:R-:W-:-:S05]  /*0500*/  FMUL R11, R0, R7 ;  /* 0x00000007000b7220 */ /* 0x004fca0000400000 */
[----:B------:R-:W-:Y:S04]  /*0510*/  REDG.E.ADD.F32.FTZ.RN.STRONG.GPU desc[UR4][R2.64+0x4], R11 ;  /* 0x0000040b020079a6 */ /* 0x000fe8000c12f304 */
[----:B------:R-:W2:Y:S02]  /*0520*/  LDG.E R9, desc[UR4][R8.64] ;  /* 0x0000000408097981 */ /* 0x000ea4000c1e1900 */
[----:B--2---:R-:W-:-:S05]  /*0530*/  FMUL R13, R0, R9 ;  /* 0x00000009000d7220 */ /* 0x004fca0000400000 */
[----:B------:R-:W-:Y:S01]  /*0540*/  REDG.E.ADD.F32.FTZ.RN.STRONG.GPU desc[UR4][R4.64+0x4], R13 ;  /* 0x0000040d040079a6 */ /* 0x000fe2000c12f304 */
[----:B------:R-:W-:Y:S05]  /*0550*/  EXIT ;  /* 0x000000000000794d */ /* 0x000fea0003800000 */
.L_x_47:
        /* <DEDUP_REMOVED lines=10> */
.L_x_57:


//--------------------- .nv.shared.reserved.0     --------------------------
	.section	.nv.shared.reserved.0,"aw",@nobits
	.weak		__nv_reservedSMEM_offset_0_alias
	.size		__nv_reservedSMEM_offset_0_alias, 0, 64
	.other		__nv_reservedSMEM_offset_0_alias,@"STO_CUDA_RESERVED_SHARED STV_DEFAULT"
__nv_reservedSMEM_offset_0_alias:
	.zero		0
	.zero		64


//--------------------- .nv.constant0._Z12spongeKernelPfiiii --------------------------
	.section	.nv.constant0._Z12spongeKernelPfiiii,"a",@progbits
	.sectionflags	@""
	.align	4
.nv.constant0._Z12spongeKernelPfiiii:
	.zero		920


//--------------------- .nv.constant0._Z8freeSurfPfiiii --------------------------
	.section	.nv.constant0._Z8freeSurfPfiiii,"a",@progbits
	.sectionflags	@""
	.align	4
.nv.constant0._Z8freeSurfPfiiii:
	.zero		920


//--------------------- .nv.constant0._Z18lint3d_extract_gpuPfS_S_S_iiiiiS_S_S_S_PiS0_S0_S_S_S_S_S_S_S_S_ --------------------------
	.section	.nv.constant0._Z18lint3d_extract_gpuPfS_S_S_iiiiiS_S_S_S_PiS0_S0_S_S_S_S_S_S_S_S_,"a",@progbits
	.sectionflags	@""
	.align	4
.nv.constant0._Z18lint3d_extract_gpuPfS_S_S_iiiiiS_S_S_S_PiS0_S0_S_S_S_S_S_S_S_S_:
	.zero		1072


//--------------------- .nv.constant0._Z10div3d_cpmlPfS_S_S_S_S_ffffiiii --------------------------
	.section	.nv.constant0._Z10div3d_cpmlPfS_S_S_S_S_ffffiiii,"a",@progbits
	.sectionflags	@""
	.align	4
.nv.constant0._Z10div3d_cpmlPfS_S_S_S_S_ffffiiii:
	.zero		976


//--------------------- .nv.constant0._Z11grad3d_cpmlPfS_S_S_S_S_ffffiiii --------------------------
	.section	.nv.constant0._Z11grad3d_cpmlPfS_S_S_S_S_ffffiiii,"a",@progbits
	.sectionflags	@""
	.align	4
.nv.constant0._Z11grad3d_cpmlPfS_S_S_S_S_ffffiiii:
	.zero		976


//--------------------- .nv.constant0._Z15lint3d_bell_gpuPfS_S_S_S_S_S_S_S_S_S_PiS0_S0_iiiiiii --------------------------
	.section	.nv.constant0._Z15lint3d_bell_gpuPfS_S_S_S_S_S_S_S_S_S_PiS0_S0_iiiiiii,"a",@progbits
	.sectionflags	@""
	.align	4
.nv.constant0._Z15lint3d_bell_gpuPfS_S_S_S_S_S_S_S_S_S_PiS0_S0_iiiiiii:
	.zero		1036


//--------------------- SYMBOLS --------------------------

	.type		.nv.reservedSmem.offset0,@object
	.size		.nv.reservedSmem.offset0,0x4
